//
// Generated by NVIDIA NVVM Compiler
//
// Compiler Build ID: CL-36424714
// Cuda compilation tools, release 13.0, V13.0.88
// Based on NVVM 20.0.0
//

.version 9.0
.target sm_100
.address_size 64

	// .globl	fill_u8

.visible .entry fill_u8(
	.param .u64 .ptr .align 1 fill_u8_param_0,
	.param .u8 fill_u8_param_1,
	.param .u64 fill_u8_param_2
)
{
	.reg .pred 	%p<3>;
	.reg .b16 	%rs<2>;
	.reg .b32 	%r<10>;
	.reg .b64 	%rd<9>;

	ld.param.u64 	%rd5, [fill_u8_param_0];
	ld.param.u8 	%rs1, [fill_u8_param_1];
	ld.param.u64 	%rd6, [fill_u8_param_2];
	mov.u32 	%r6, %ctaid.x;
	mov.u32 	%r1, %ntid.x;
	mov.u32 	%r7, %tid.x;
	mad.lo.s32 	%r9, %r6, %r1, %r7;
	cvt.u64.u32 	%rd8, %r9;
	setp.le.u64 	%p1, %rd6, %rd8;
	@%p1 bra 	$L__BB0_3;
	mov.u32 	%r8, %nctaid.x;
	mul.lo.s32 	%r3, %r1, %r8;
	cvta.to.global.u64 	%rd2, %rd5;
$L__BB0_2:
	add.s64 	%rd7, %rd2, %rd8;
	st.global.u8 	[%rd7], %rs1;
	add.s32 	%r9, %r9, %r3;
	cvt.u64.u32 	%rd8, %r9;
	setp.gt.u64 	%p2, %rd6, %rd8;
	@%p2 bra 	$L__BB0_2;
$L__BB0_3:
	ret;

}
	// .globl	fill_u32
.visible .entry fill_u32(
	.param .u64 .ptr .align 1 fill_u32_param_0,
	.param .u32 fill_u32_param_1,
	.param .u64 fill_u32_param_2
)
{
	.reg .pred 	%p<3>;
	.reg .b32 	%r<11>;
	.reg .b64 	%rd<10>;

	ld.param.u64 	%rd5, [fill_u32_param_0];
	ld.param.u32 	%r6, [fill_u32_param_1];
	ld.param.u64 	%rd6, [fill_u32_param_2];
	mov.u32 	%r7, %ctaid.x;
	mov.u32 	%r1, %ntid.x;
	mov.u32 	%r8, %tid.x;
	mad.lo.s32 	%r10, %r7, %r1, %r8;
	cvt.u64.u32 	%rd9, %r10;
	setp.le.u64 	%p1, %rd6, %rd9;
	@%p1 bra 	$L__BB1_3;
	mov.u32 	%r9, %nctaid.x;
	mul.lo.s32 	%r3, %r1, %r9;
	cvta.to.global.u64 	%rd2, %rd5;
$L__BB1_2:
	shl.b64 	%rd7, %rd9, 2;
	add.s64 	%rd8, %rd2, %rd7;
	st.global.u32 	[%rd8], %r6;
	add.s32 	%r10, %r10, %r3;
	cvt.u64.u32 	%rd9, %r10;
	setp.gt.u64 	%p2, %rd6, %rd9;
	@%p2 bra 	$L__BB1_2;
$L__BB1_3:
	ret;

}
	// .globl	fill_i64
.visible .entry fill_i64(
	.param .u64 .ptr .align 1 fill_i64_param_0,
	.param .u64 fill_i64_param_1,
	.param .u64 fill_i64_param_2
)
{
	.reg .pred 	%p<3>;
	.reg .b32 	%r<10>;
	.reg .b64 	%rd<11>;

	ld.param.u64 	%rd5, [fill_i64_param_0];
	ld.param.u64 	%rd6, [fill_i64_param_1];
	ld.param.u64 	%rd7, [fill_i64_param_2];
	mov.u32 	%r6, %ctaid.x;
	mov.u32 	%r1, %ntid.x;
	mov.u32 	%r7, %tid.x;
	mad.lo.s32 	%r9, %r6, %r1, %r7;
	cvt.u64.u32 	%rd10, %r9;
	setp.le.u64 	%p1, %rd7, %rd10;
	@%p1 bra 	$L__BB2_3;
	mov.u32 	%r8, %nctaid.x;
	mul.lo.s32 	%r3, %r1, %r8;
	cvta.to.global.u64 	%rd2, %rd5;
$L__BB2_2:
	shl.b64 	%rd8, %rd10, 3;
	add.s64 	%rd9, %rd2, %rd8;
	st.global.u64 	[%rd9], %rd6;
	add.s32 	%r9, %r9, %r3;
	cvt.u64.u32 	%rd10, %r9;
	setp.gt.u64 	%p2, %rd7, %rd10;
	@%p2 bra 	$L__BB2_2;
$L__BB2_3:
	ret;

}
	// .globl	fill_f32
.visible .entry fill_f32(
	.param .u64 .ptr .align 1 fill_f32_param_0,
	.param .f32 fill_f32_param_1,
	.param .u64 fill_f32_param_2
)
{
	.reg .pred 	%p<3>;
	.reg .b32 	%r<10>;
	.reg .b32 	%f<2>;
	.reg .b64 	%rd<10>;

	ld.param.u64 	%rd5, [fill_f32_param_0];
	ld.param.f32 	%f1, [fill_f32_param_1];
	ld.param.u64 	%rd6, [fill_f32_param_2];
	mov.u32 	%r6, %ctaid.x;
	mov.u32 	%r1, %ntid.x;
	mov.u32 	%r7, %tid.x;
	mad.lo.s32 	%r9, %r6, %r1, %r7;
	cvt.u64.u32 	%rd9, %r9;
	setp.le.u64 	%p1, %rd6, %rd9;
	@%p1 bra 	$L__BB3_3;
	mov.u32 	%r8, %nctaid.x;
	mul.lo.s32 	%r3, %r1, %r8;
	cvta.to.global.u64 	%rd2, %rd5;
$L__BB3_2:
	shl.b64 	%rd7, %rd9, 2;
	add.s64 	%rd8, %rd2, %rd7;
	st.global.f32 	[%rd8], %f1;
	add.s32 	%r9, %r9, %r3;
	cvt.u64.u32 	%rd9, %r9;
	setp.gt.u64 	%p2, %rd6, %rd9;
	@%p2 bra 	$L__BB3_2;
$L__BB3_3:
	ret;

}
	// .globl	fill_f64
.visible .entry fill_f64(
	.param .u64 .ptr .align 1 fill_f64_param_0,
	.param .f64 fill_f64_param_1,
	.param .u64 fill_f64_param_2
)
{
	.reg .pred 	%p<3>;
	.reg .b32 	%r<10>;
	.reg .b64 	%rd<10>;
	.reg .b64 	%fd<2>;

	ld.param.u64 	%rd5, [fill_f64_param_0];
	ld.param.f64 	%fd1, [fill_f64_param_1];
	ld.param.u64 	%rd6, [fill_f64_param_2];
	mov.u32 	%r6, %ctaid.x;
	mov.u32 	%r1, %ntid.x;
	mov.u32 	%r7, %tid.x;
	mad.lo.s32 	%r9, %r6, %r1, %r7;
	cvt.u64.u32 	%rd9, %r9;
	setp.le.u64 	%p1, %rd6, %rd9;
	@%p1 bra 	$L__BB4_3;
	mov.u32 	%r8, %nctaid.x;
	mul.lo.s32 	%r3, %r1, %r8;
	cvta.to.global.u64 	%rd2, %rd5;
$L__BB4_2:
	shl.b64 	%rd7, %rd9, 3;
	add.s64 	%rd8, %rd2, %rd7;
	st.global.f64 	[%rd8], %fd1;
	add.s32 	%r9, %r9, %r3;
	cvt.u64.u32 	%rd9, %r9;
	setp.gt.u64 	%p2, %rd6, %rd9;
	@%p2 bra 	$L__BB4_2;
$L__BB4_3:
	ret;

}
	// .globl	copy2d_f32
.visible .entry copy2d_f32(
	.param .u64 .ptr .align 1 copy2d_f32_param_0,
	.param .u64 .ptr .align 1 copy2d_f32_param_1,
	.param .u32 copy2d_f32_param_2,
	.param .u32 copy2d_f32_param_3,
	.param .u32 copy2d_f32_param_4,
	.param .u32 copy2d_f32_param_5
)
{
	.reg .pred 	%p<2>;
	.reg .b32 	%r<15>;
	.reg .b32 	%f<2>;
	.reg .b64 	%rd<9>;

	ld.param.u64 	%rd1, [copy2d_f32_param_0];
	ld.param.u64 	%rd2, [copy2d_f32_param_1];
	ld.param.u32 	%r5, [copy2d_f32_param_2];
	ld.param.u32 	%r2, [copy2d_f32_param_3];
	ld.param.u32 	%r3, [copy2d_f32_param_4];
	ld.param.u32 	%r4, [copy2d_f32_param_5];
	mov.u32 	%r6, %ctaid.x;
	mov.u32 	%r7, %ntid.x;
	mov.u32 	%r8, %tid.x;
	mad.lo.s32 	%r1, %r6, %r7, %r8;
	mul.lo.s32 	%r9, %r2, %r5;
	setp.ge.u32 	%p1, %r1, %r9;
	@%p1 bra 	$L__BB5_2;
	cvta.to.global.u64 	%rd3, %rd1;
	cvta.to.global.u64 	%rd4, %rd2;
	div.u32 	%r10, %r1, %r2;
	mul.lo.s32 	%r11, %r10, %r2;
	sub.s32 	%r12, %r1, %r11;
	mad.lo.s32 	%r13, %r10, %r3, %r12;
	mul.wide.u32 	%rd5, %r13, 4;
	add.s64 	%rd6, %rd3, %rd5;
	ld.global.f32 	%f1, [%rd6];
	mad.lo.s32 	%r14, %r10, %r4, %r12;
	mul.wide.u32 	%rd7, %r14, 4;
	add.s64 	%rd8, %rd4, %rd7;
	st.global.f32 	[%rd8], %f1;
$L__BB5_2:
	ret;

}
	// .globl	copy2d_f64
.visible .entry copy2d_f64(
	.param .u64 .ptr .align 1 copy2d_f64_param_0,
	.param .u64 .ptr .align 1 copy2d_f64_param_1,
	.param .u32 copy2d_f64_param_2,
	.param .u32 copy2d_f64_param_3,
	.param .u32 copy2d_f64_param_4,
	.param .u32 copy2d_f64_param_5
)
{
	.reg .pred 	%p<2>;
	.reg .b32 	%r<15>;
	.reg .b64 	%rd<9>;
	.reg .b64 	%fd<2>;

	ld.param.u64 	%rd1, [copy2d_f64_param_0];
	ld.param.u64 	%rd2, [copy2d_f64_param_1];
	ld.param.u32 	%r5, [copy2d_f64_param_2];
	ld.param.u32 	%r2, [copy2d_f64_param_3];
	ld.param.u32 	%r3, [copy2d_f64_param_4];
	ld.param.u32 	%r4, [copy2d_f64_param_5];
	mov.u32 	%r6, %ctaid.x;
	mov.u32 	%r7, %ntid.x;
	mov.u32 	%r8, %tid.x;
	mad.lo.s32 	%r1, %r6, %r7, %r8;
	mul.lo.s32 	%r9, %r2, %r5;
	setp.ge.u32 	%p1, %r1, %r9;
	@%p1 bra 	$L__BB6_2;
	cvta.to.global.u64 	%rd3, %rd1;
	cvta.to.global.u64 	%rd4, %rd2;
	div.u32 	%r10, %r1, %r2;
	mul.lo.s32 	%r11, %r10, %r2;
	sub.s32 	%r12, %r1, %r11;
	mad.lo.s32 	%r13, %r10, %r3, %r12;
	mul.wide.u32 	%rd5, %r13, 8;
	add.s64 	%rd6, %rd3, %rd5;
	ld.global.f64 	%fd1, [%rd6];
	mad.lo.s32 	%r14, %r10, %r4, %r12;
	mul.wide.u32 	%rd7, %r14, 8;
	add.s64 	%rd8, %rd4, %rd7;
	st.global.f64 	[%rd8], %fd1;
$L__BB6_2:
	ret;

}
	// .globl	copy2d_u8
.visible .entry copy2d_u8(
	.param .u64 .ptr .align 1 copy2d_u8_param_0,
	.param .u64 .ptr .align 1 copy2d_u8_param_1,
	.param .u32 copy2d_u8_param_2,
	.param .u32 copy2d_u8_param_3,
	.param .u32 copy2d_u8_param_4,
	.param .u32 copy2d_u8_param_5
)
{
	.reg .pred 	%p<2>;
	.reg .b16 	%rs<2>;
	.reg .b32 	%r<15>;
	.reg .b64 	%rd<9>;

	ld.param.u64 	%rd1, [copy2d_u8_param_0];
	ld.param.u64 	%rd2, [copy2d_u8_param_1];
	ld.param.u32 	%r5, [copy2d_u8_param_2];
	ld.param.u32 	%r2, [copy2d_u8_param_3];
	ld.param.u32 	%r3, [copy2d_u8_param_4];
	ld.param.u32 	%r4, [copy2d_u8_param_5];
	mov.u32 	%r6, %ctaid.x;
	mov.u32 	%r7, %ntid.x;
	mov.u32 	%r8, %tid.x;
	mad.lo.s32 	%r1, %r6, %r7, %r8;
	mul.lo.s32 	%r9, %r2, %r5;
	setp.ge.u32 	%p1, %r1, %r9;
	@%p1 bra 	$L__BB7_2;
	cvta.to.global.u64 	%rd3, %rd1;
	cvta.to.global.u64 	%rd4, %rd2;
	div.u32 	%r10, %r1, %r2;
	mul.lo.s32 	%r11, %r10, %r2;
	sub.s32 	%r12, %r1, %r11;
	mad.lo.s32 	%r13, %r10, %r3, %r12;
	cvt.u64.u32 	%rd5, %r13;
	add.s64 	%rd6, %rd3, %rd5;
	ld.global.u8 	%rs1, [%rd6];
	mad.lo.s32 	%r14, %r10, %r4, %r12;
	cvt.u64.u32 	%rd7, %r14;
	add.s64 	%rd8, %rd4, %rd7;
	st.global.u8 	[%rd8], %rs1;
$L__BB7_2:
	ret;

}
	// .globl	copy2d_u32
.visible .entry copy2d_u32(
	.param .u64 .ptr .align 1 copy2d_u32_param_0,
	.param .u64 .ptr .align 1 copy2d_u32_param_1,
	.param .u32 copy2d_u32_param_2,
	.param .u32 copy2d_u32_param_3,
	.param .u32 copy2d_u32_param_4,
	.param .u32 copy2d_u32_param_5
)
{
	.reg .pred 	%p<2>;
	.reg .b32 	%r<16>;
	.reg .b64 	%rd<9>;

	ld.param.u64 	%rd1, [copy2d_u32_param_0];
	ld.param.u64 	%rd2, [copy2d_u32_param_1];
	ld.param.u32 	%r5, [copy2d_u32_param_2];
	ld.param.u32 	%r2, [copy2d_u32_param_3];
	ld.param.u32 	%r3, [copy2d_u32_param_4];
	ld.param.u32 	%r4, [copy2d_u32_param_5];
	mov.u32 	%r6, %ctaid.x;
	mov.u32 	%r7, %ntid.x;
	mov.u32 	%r8, %tid.x;
	mad.lo.s32 	%r1, %r6, %r7, %r8;
	mul.lo.s32 	%r9, %r2, %r5;
	setp.ge.u32 	%p1, %r1, %r9;
	@%p1 bra 	$L__BB8_2;
	cvta.to.global.u64 	%rd3, %rd1;
	cvta.to.global.u64 	%rd4, %rd2;
	div.u32 	%r10, %r1, %r2;
	mul.lo.s32 	%r11, %r10, %r2;
	sub.s32 	%r12, %r1, %r11;
	mad.lo.s32 	%r13, %r10, %r3, %r12;
	mul.wide.u32 	%rd5, %r13, 4;
	add.s64 	%rd6, %rd3, %rd5;
	ld.global.u32 	%r14, [%rd6];
	mad.lo.s32 	%r15, %r10, %r4, %r12;
	mul.wide.u32 	%rd7, %r15, 4;
	add.s64 	%rd8, %rd4, %rd7;
	st.global.u32 	[%rd8], %r14;
$L__BB8_2:
	ret;

}
	// .globl	copy2d_i64
.visible .entry copy2d_i64(
	.param .u64 .ptr .align 1 copy2d_i64_param_0,
	.param .u64 .ptr .align 1 copy2d_i64_param_1,
	.param .u32 copy2d_i64_param_2,
	.param .u32 copy2d_i64_param_3,
	.param .u32 copy2d_i64_param_4,
	.param .u32 copy2d_i64_param_5
)
{
	.reg .pred 	%p<2>;
	.reg .b32 	%r<15>;
	.reg .b64 	%rd<10>;

	ld.param.u64 	%rd1, [copy2d_i64_param_0];
	ld.param.u64 	%rd2, [copy2d_i64_param_1];
	ld.param.u32 	%r5, [copy2d_i64_param_2];
	ld.param.u32 	%r2, [copy2d_i64_param_3];
	ld.param.u32 	%r3, [copy2d_i64_param_4];
	ld.param.u32 	%r4, [copy2d_i64_param_5];
	mov.u32 	%r6, %ctaid.x;
	mov.u32 	%r7, %ntid.x;
	mov.u32 	%r8, %tid.x;
	mad.lo.s32 	%r1, %r6, %r7, %r8;
	mul.lo.s32 	%r9, %r2, %r5;
	setp.ge.u32 	%p1, %r1, %r9;
	@%p1 bra 	$L__BB9_2;
	cvta.to.global.u64 	%rd3, %rd1;
	cvta.to.global.u64 	%rd4, %rd2;
	div.u32 	%r10, %r1, %r2;
	mul.lo.s32 	%r11, %r10, %r2;
	sub.s32 	%r12, %r1, %r11;
	mad.lo.s32 	%r13, %r10, %r3, %r12;
	mul.wide.u32 	%rd5, %r13, 8;
	add.s64 	%rd6, %rd3, %rd5;
	ld.global.u64 	%rd7, [%rd6];
	mad.lo.s32 	%r14, %r10, %r4, %r12;
	mul.wide.u32 	%rd8, %r14, 8;
	add.s64 	%rd9, %rd4, %rd8;
	st.global.u64 	[%rd9], %rd7;
$L__BB9_2:
	ret;

}
	// .globl	fill_f16
.visible .entry fill_f16(
	.param .u64 .ptr .align 1 fill_f16_param_0,
	.param .align 2 .b8 fill_f16_param_1[2],
	.param .u64 fill_f16_param_2
)
{
	.reg .pred 	%p<3>;
	.reg .b16 	%rs<3>;
	.reg .b32 	%r<10>;
	.reg .b64 	%rd<10>;

	ld.param.u16 	%rs2, [fill_f16_param_1];
	ld.param.u64 	%rd5, [fill_f16_param_0];
	ld.param.u64 	%rd6, [fill_f16_param_2];
	mov.u32 	%r6, %ctaid.x;
	mov.u32 	%r1, %ntid.x;
	mov.u32 	%r7, %tid.x;
	mad.lo.s32 	%r9, %r6, %r1, %r7;
	cvt.u64.u32 	%rd9, %r9;
	setp.le.u64 	%p1, %rd6, %rd9;
	@%p1 bra 	$L__BB10_3;
	mov.u32 	%r8, %nctaid.x;
	mul.lo.s32 	%r3, %r1, %r8;
	cvta.to.global.u64 	%rd2, %rd5;
$L__BB10_2:
	shl.b64 	%rd7, %rd9, 1;
	add.s64 	%rd8, %rd2, %rd7;
	st.global.u16 	[%rd8], %rs2;
	add.s32 	%r9, %r9, %r3;
	cvt.u64.u32 	%rd9, %r9;
	setp.gt.u64 	%p2, %rd6, %rd9;
	@%p2 bra 	$L__BB10_2;
$L__BB10_3:
	ret;

}
	// .globl	copy2d_f16
.visible .entry copy2d_f16(
	.param .u64 .ptr .align 1 copy2d_f16_param_0,
	.param .u64 .ptr .align 1 copy2d_f16_param_1,
	.param .u32 copy2d_f16_param_2,
	.param .u32 copy2d_f16_param_3,
	.param .u32 copy2d_f16_param_4,
	.param .u32 copy2d_f16_param_5
)
{
	.reg .pred 	%p<2>;
	.reg .b16 	%rs<2>;
	.reg .b32 	%r<15>;
	.reg .b64 	%rd<9>;

	ld.param.u64 	%rd1, [copy2d_f16_param_0];
	ld.param.u64 	%rd2, [copy2d_f16_param_1];
	ld.param.u32 	%r5, [copy2d_f16_param_2];
	ld.param.u32 	%r2, [copy2d_f16_param_3];
	ld.param.u32 	%r3, [copy2d_f16_param_4];
	ld.param.u32 	%r4, [copy2d_f16_param_5];
	mov.u32 	%r6, %ctaid.x;
	mov.u32 	%r7, %ntid.x;
	mov.u32 	%r8, %tid.x;
	mad.lo.s32 	%r1, %r6, %r7, %r8;
	mul.lo.s32 	%r9, %r2, %r5;
	setp.ge.u32 	%p1, %r1, %r9;
	@%p1 bra 	$L__BB11_2;
	cvta.to.global.u64 	%rd3, %rd1;
	cvta.to.global.u64 	%rd4, %rd2;
	div.u32 	%r10, %r1, %r2;
	mul.lo.s32 	%r11, %r10, %r2;
	sub.s32 	%r12, %r1, %r11;
	mad.lo.s32 	%r13, %r10, %r4, %r12;
	mul.wide.u32 	%rd5, %r13, 2;
	add.s64 	%rd6, %rd4, %rd5;
	mad.lo.s32 	%r14, %r10, %r3, %r12;
	mul.wide.u32 	%rd7, %r14, 2;
	add.s64 	%rd8, %rd3, %rd7;
	ld.global.u16 	%rs1, [%rd8];
	st.global.u16 	[%rd6], %rs1;
$L__BB11_2:
	ret;

}
	// .globl	fill_bf16
.visible .entry fill_bf16(
	.param .u64 .ptr .align 1 fill_bf16_param_0,
	.param .align 2 .b8 fill_bf16_param_1[2],
	.param .u64 fill_bf16_param_2
)
{
	.reg .pred 	%p<3>;
	.reg .b16 	%rs<3>;
	.reg .b32 	%r<10>;
	.reg .b64 	%rd<10>;

	ld.param.u16 	%rs2, [fill_bf16_param_1];
	ld.param.u64 	%rd5, [fill_bf16_param_0];
	ld.param.u64 	%rd6, [fill_bf16_param_2];
	mov.u32 	%r6, %ctaid.x;
	mov.u32 	%r1, %ntid.x;
	mov.u32 	%r7, %tid.x;
	mad.lo.s32 	%r9, %r6, %r1, %r7;
	cvt.u64.u32 	%rd9, %r9;
	setp.le.u64 	%p1, %rd6, %rd9;
	@%p1 bra 	$L__BB12_3;
	mov.u32 	%r8, %nctaid.x;
	mul.lo.s32 	%r3, %r1, %r8;
	cvta.to.global.u64 	%rd2, %rd5;
$L__BB12_2:
	shl.b64 	%rd7, %rd9, 1;
	add.s64 	%rd8, %rd2, %rd7;
	st.global.u16 	[%rd8], %rs2;
	add.s32 	%r9, %r9, %r3;
	cvt.u64.u32 	%rd9, %r9;
	setp.gt.u64 	%p2, %rd6, %rd9;
	@%p2 bra 	$L__BB12_2;
$L__BB12_3:
	ret;

}
	// .globl	copy2d_bf16
.visible .entry copy2d_bf16(
	.param .u64 .ptr .align 1 copy2d_bf16_param_0,
	.param .u64 .ptr .align 1 copy2d_bf16_param_1,
	.param .u32 copy2d_bf16_param_2,
	.param .u32 copy2d_bf16_param_3,
	.param .u32 copy2d_bf16_param_4,
	.param .u32 copy2d_bf16_param_5
)
{
	.reg .pred 	%p<2>;
	.reg .b16 	%rs<2>;
	.reg .b32 	%r<15>;
	.reg .b64 	%rd<9>;

	ld.param.u64 	%rd1, [copy2d_bf16_param_0];
	ld.param.u64 	%rd2, [copy2d_bf16_param_1];
	ld.param.u32 	%r5, [copy2d_bf16_param_2];
	ld.param.u32 	%r2, [copy2d_bf16_param_3];
	ld.param.u32 	%r3, [copy2d_bf16_param_4];
	ld.param.u32 	%r4, [copy2d_bf16_param_5];
	mov.u32 	%r6, %ctaid.x;
	mov.u32 	%r7, %ntid.x;
	mov.u32 	%r8, %tid.x;
	mad.lo.s32 	%r1, %r6, %r7, %r8;
	mul.lo.s32 	%r9, %r2, %r5;
	setp.ge.u32 	%p1, %r1, %r9;
	@%p1 bra 	$L__BB13_2;
	cvta.to.global.u64 	%rd3, %rd1;
	cvta.to.global.u64 	%rd4, %rd2;
	div.u32 	%r10, %r1, %r2;
	mul.lo.s32 	%r11, %r10, %r2;
	sub.s32 	%r12, %r1, %r11;
	mad.lo.s32 	%r13, %r10, %r4, %r12;
	mul.wide.u32 	%rd5, %r13, 2;
	add.s64 	%rd6, %rd4, %rd5;
	mad.lo.s32 	%r14, %r10, %r3, %r12;
	mul.wide.u32 	%rd7, %r14, 2;
	add.s64 	%rd8, %rd3, %rd7;
	ld.global.u16 	%rs1, [%rd8];
	st.global.u16 	[%rd6], %rs1;
$L__BB13_2:
	ret;

}


// ===== COMPILED SASS (sm_100) =====

	.target	sm_100

	.elftype	@"ET_EXEC"


//--------------------- .note.nv.tkinfo           --------------------------
	.section	.note.nv.tkinfo,"",@"SHT_NOTE"
	.sectionflags	@"SHF_NOTE_NV_TKINFO"
	.tkinfo
        /*0018*/ 	.word	0x00000002
        /*0030*/ 	.string	""
        /*0030*/ 	.string	"ptxas"
        /*0030*/ 	.string	"Cuda compilation tools, release 13.0, V13.0.88"
        /*0030*/ 	.string	"Build cuda_13.0.r13.0/compiler.36424714_0"
        /*0030*/ 	.string	"-arch sm_100 -m 64 "



//--------------------- .note.nv.cuinfo           --------------------------
	.section	.note.nv.cuinfo,"",@"SHT_NOTE"
	.sectionflags	@"SHF_NOTE_NV_CUINFO"
        /*0018*/ 	.short	0x0002
        /*001a*/ 	.short	0x0064
        /*001c*/ 	.short	0x0082
	.zero		2


//--------------------- .nv.info                  --------------------------
	.section	.nv.info,"",@"SHT_CUDA_INFO"
	.align	4


	//----- nvinfo : EIATTR_REGCOUNT
	.align		4
        /*0000*/ 	.byte	0x04, 0x2f
        /*0002*/ 	.short	(.L_1 - .L_0)
	.align		4
.L_0:
        /*0004*/ 	.word	index@(fill_u8)
        /*0008*/ 	.word	0x0000000e


	//----- nvinfo : EIATTR_FRAME_SIZE
	.align		4
.L_1:
        /*000c*/ 	.byte	0x04, 0x11
        /*000e*/ 	.short	(.L_3 - .L_2)
	.align		4
.L_2:
        /*0010*/ 	.word	index@(fill_u8)
        /*0014*/ 	.word	0x00000000


	//----- nvinfo : EIATTR_REGCOUNT
	.align		4
.L_3:
        /*0018*/ 	.byte	0x04, 0x2f
        /*001a*/ 	.short	(.L_5 - .L_4)
	.align		4
.L_4:
        /*001c*/ 	.word	index@(fill_u32)
        /*0020*/ 	.word	0x0000000c


	//----- nvinfo : EIATTR_FRAME_SIZE
	.align		4
.L_5:
        /*0024*/ 	.byte	0x04, 0x11
        /*0026*/ 	.short	(.L_7 - .L_6)
	.align		4
.L_6:
        /*0028*/ 	.word	index@(fill_u32)
        /*002c*/ 	.word	0x00000000


	//----- nvinfo : EIATTR_REGCOUNT
	.align		4
.L_7:
        /*0030*/ 	.byte	0x04, 0x2f
        /*0032*/ 	.short	(.L_9 - .L_8)
	.align		4
.L_8:
        /*0034*/ 	.word	index@(fill_i64)
        /*0038*/ 	.word	0x0000000c


	//----- nvinfo : EIATTR_FRAME_SIZE
	.align		4
.L_9:
        /*003c*/ 	.byte	0x04, 0x11
        /*003e*/ 	.short	(.L_11 - .L_10)
	.align		4
.L_10:
        /*0040*/ 	.word	index@(fill_i64)
        /*0044*/ 	.word	0x00000000


	//----- nvinfo : EIATTR_REGCOUNT
	.align		4
.L_11:
        /*0048*/ 	.byte	0x04, 0x2f
        /*004a*/ 	.short	(.L_13 - .L_12)
	.align		4
.L_12:
        /*004c*/ 	.word	index@(fill_f32)
        /*0050*/ 	.word	0x0000000c


	//----- nvinfo : EIATTR_FRAME_SIZE
	.align		4
.L_13:
        /*0054*/ 	.byte	0x04, 0x11
        /*0056*/ 	.short	(.L_15 - .L_14)
	.align		4
.L_14:
        /*0058*/ 	.word	index@(fill_f32)
        /*005c*/ 	.word	0x00000000


	//----- nvinfo : EIATTR_REGCOUNT
	.align		4
.L_15:
        /*0060*/ 	.byte	0x04, 0x2f
        /*0062*/ 	.short	(.L_17 - .L_16)
	.align		4
.L_16:
        /*0064*/ 	.word	index@(fill_f64)
        /*0068*/ 	.word	0x0000000c


	//----- nvinfo : EIATTR_FRAME_SIZE
	.align		4
.L_17:
        /*006c*/ 	.byte	0x04, 0x11
        /*006e*/ 	.short	(.L_19 - .L_18)
	.align		4
.L_18:
        /*0070*/ 	.word	index@(fill_f64)
        /*0074*/ 	.word	0x00000000


	//----- nvinfo : EIATTR_REGCOUNT
	.align		4
.L_19:
        /*0078*/ 	.byte	0x04, 0x2f
        /*007a*/ 	.short	(.L_21 - .L_20)
	.align		4
.L_20:
        /*007c*/ 	.word	index@(copy2d_f32)
        /*0080*/ 	.word	0x0000000a


	//----- nvinfo : EIATTR_FRAME_SIZE
	.align		4
.L_21:
        /*0084*/ 	.byte	0x04, 0x11
        /*0086*/ 	.short	(.L_23 - .L_22)
	.align		4
.L_22:
        /*0088*/ 	.word	index@(copy2d_f32)
        /*008c*/ 	.word	0x00000000


	//----- nvinfo : EIATTR_REGCOUNT
	.align		4
.L_23:
        /*0090*/ 	.byte	0x04, 0x2f
        /*0092*/ 	.short	(.L_25 - .L_24)
	.align		4
.L_24:
        /*0094*/ 	.word	index@(copy2d_f64)
        /*0098*/ 	.word	0x0000000a


	//----- nvinfo : EIATTR_FRAME_SIZE
	.align		4
.L_25:
        /*009c*/ 	.byte	0x04, 0x11
        /*009e*/ 	.short	(.L_27 - .L_26)
	.align		4
.L_26:
        /*00a0*/ 	.word	index@(copy2d_f64)
        /*00a4*/ 	.word	0x00000000


	//----- nvinfo : EIATTR_REGCOUNT
	.align		4
.L_27:
        /*00a8*/ 	.byte	0x04, 0x2f
        /*00aa*/ 	.short	(.L_29 - .L_28)
	.align		4
.L_28:
        /*00ac*/ 	.word	index@(copy2d_u8)
        /*00b0*/ 	.word	0x00000008


	//----- nvinfo : EIATTR_FRAME_SIZE
	.align		4
.L_29:
        /*00b4*/ 	.byte	0x04, 0x11
        /*00b6*/ 	.short	(.L_31 - .L_30)
	.align		4
.L_30:
        /*00b8*/ 	.word	index@(copy2d_u8)
        /*00bc*/ 	.word	0x00000000


	//----- nvinfo : EIATTR_REGCOUNT
	.align		4
.L_31:
        /*00c0*/ 	.byte	0x04, 0x2f
        /*00c2*/ 	.short	(.L_33 - .L_32)
	.align		4
.L_32:
        /*00c4*/ 	.word	index@(copy2d_u32)
        /*00c8*/ 	.word	0x0000000a


	//----- nvinfo : EIATTR_FRAME_SIZE
	.align		4
.L_33:
        /*00cc*/ 	.byte	0x04, 0x11
        /*00ce*/ 	.short	(.L_35 - .L_34)
	.align		4
.L_34:
        /*00d0*/ 	.word	index@(copy2d_u32)
        /*00d4*/ 	.word	0x00000000


	//----- nvinfo : EIATTR_REGCOUNT
	.align		4
.L_35:
        /*00d8*/ 	.byte	0x04, 0x2f
        /*00da*/ 	.short	(.L_37 - .L_36)
	.align		4
.L_36:
        /*00dc*/ 	.word	index@(copy2d_i64)
        /*00e0*/ 	.word	0x0000000a


	//----- nvinfo : EIATTR_FRAME_SIZE
	.align		4
.L_37:
        /*00e4*/ 	.byte	0x04, 0x11
        /*00e6*/ 	.short	(.L_39 - .L_38)
	.align		4
.L_38:
        /*00e8*/ 	.word	index@(copy2d_i64)
        /*00ec*/ 	.word	0x00000000


	//----- nvinfo : EIATTR_REGCOUNT
	.align		4
.L_39:
        /*00f0*/ 	.byte	0x04, 0x2f
        /*00f2*/ 	.short	(.L_41 - .L_40)
	.align		4
.L_40:
        /*00f4*/ 	.word	index@(fill_f16)
        /*00f8*/ 	.word	0x0000000c


	//----- nvinfo : EIATTR_FRAME_SIZE
	.align		4
.L_41:
        /*00fc*/ 	.byte	0x04, 0x11
        /*00fe*/ 	.short	(.L_43 - .L_42)
	.align		4
.L_42:
        /*0100*/ 	.word	index@(fill_f16)
        /*0104*/ 	.word	0x00000000


	//----- nvinfo : EIATTR_REGCOUNT
	.align		4
.L_43:
        /*0108*/ 	.byte	0x04, 0x2f
        /*010a*/ 	.short	(.L_45 - .L_44)
	.align		4
.L_44:
        /*010c*/ 	.word	index@(copy2d_f16)
        /*0110*/ 	.word	0x0000000a


	//----- nvinfo : EIATTR_FRAME_SIZE
	.align		4
.L_45:
        /*0114*/ 	.byte	0x04, 0x11
        /*0116*/ 	.short	(.L_47 - .L_46)
	.align		4
.L_46:
        /*0118*/ 	.word	index@(copy2d_f16)
        /*011c*/ 	.word	0x00000000


	//----- nvinfo : EIATTR_REGCOUNT
	.align		4
.L_47:
        /*0120*/ 	.byte	0x04, 0x2f
        /*0122*/ 	.short	(.L_49 - .L_48)
	.align		4
.L_48:
        /*0124*/ 	.word	index@(fill_bf16)
        /*0128*/ 	.word	0x0000000c


	//----- nvinfo : EIATTR_FRAME_SIZE
	.align		4
.L_49:
        /*012c*/ 	.byte	0x04, 0x11
        /*012e*/ 	.short	(.L_51 - .L_50)
	.align		4
.L_50:
        /*0130*/ 	.word	index@(fill_bf16)
        /*0134*/ 	.word	0x00000000


	//----- nvinfo : EIATTR_REGCOUNT
	.align		4
.L_51:
        /*0138*/ 	.byte	0x04, 0x2f
        /*013a*/ 	.short	(.L_53 - .L_52)
	.align		4
.L_52:
        /*013c*/ 	.word	index@(copy2d_bf16)
        /*0140*/ 	.word	0x0000000a


	//----- nvinfo : EIATTR_FRAME_SIZE
	.align		4
.L_53:
        /*0144*/ 	.byte	0x04, 0x11
        /*0146*/ 	.short	(.L_55 - .L_54)
	.align		4
.L_54:
        /*0148*/ 	.word	index@(copy2d_bf16)
        /*014c*/ 	.word	0x00000000


	//----- nvinfo : EIATTR_MIN_STACK_SIZE
	.align		4
.L_55:
        /*0150*/ 	.byte	0x04, 0x12
        /*0152*/ 	.short	(.L_57 - .L_56)
	.align		4
.L_56:
        /*0154*/ 	.word	index@(copy2d_bf16)
        /*0158*/ 	.word	0x00000000


	//----- nvinfo : EIATTR_MIN_STACK_SIZE
	.align		4
.L_57:
        /*015c*/ 	.byte	0x04, 0x12
        /*015e*/ 	.short	(.L_59 - .L_58)
	.align		4
.L_58:
        /*0160*/ 	.word	index@(fill_bf16)
        /*0164*/ 	.word	0x00000000


	//----- nvinfo : EIATTR_MIN_STACK_SIZE
	.align		4
.L_59:
        /*0168*/ 	.byte	0x04, 0x12
        /*016a*/ 	.short	(.L_61 - .L_60)
	.align		4
.L_60:
        /*016c*/ 	.word	index@(copy2d_f16)
        /*0170*/ 	.word	0x00000000


	//----- nvinfo : EIATTR_MIN_STACK_SIZE
	.align		4
.L_61:
        /*0174*/ 	.byte	0x04, 0x12
        /*0176*/ 	.short	(.L_63 - .L_62)
	.align		4
.L_62:
        /*0178*/ 	.word	index@(fill_f16)
        /*017c*/ 	.word	0x00000000


	//----- nvinfo : EIATTR_MIN_STACK_SIZE
	.align		4
.L_63:
        /*0180*/ 	.byte	0x04, 0x12
        /*0182*/ 	.short	(.L_65 - .L_64)
	.align		4
.L_64:
        /*0184*/ 	.word	index@(copy2d_i64)
        /*0188*/ 	.word	0x00000000


	//----- nvinfo : EIATTR_MIN_STACK_SIZE
	.align		4
.L_65:
        /*018c*/ 	.byte	0x04, 0x12
        /*018e*/ 	.short	(.L_67 - .L_66)
	.align		4
.L_66:
        /*0190*/ 	.word	index@(copy2d_u32)
        /*0194*/ 	.word	0x00000000


	//----- nvinfo : EIATTR_MIN_STACK_SIZE
	.align		4
.L_67:
        /*0198*/ 	.byte	0x04, 0x12
        /*019a*/ 	.short	(.L_69 - .L_68)
	.align		4
.L_68:
        /*019c*/ 	.word	index@(copy2d_u8)
        /*01a0*/ 	.word	0x00000000


	//----- nvinfo : EIATTR_MIN_STACK_SIZE
	.align		4
.L_69:
        /*01a4*/ 	.byte	0x04, 0x12
        /*01a6*/ 	.short	(.L_71 - .L_70)
	.align		4
.L_70:
        /*01a8*/ 	.word	index@(copy2d_f64)
        /*01ac*/ 	.word	0x00000000


	//----- nvinfo : EIATTR_MIN_STACK_SIZE
	.align		4
.L_71:
        /*01b0*/ 	.byte	0x04, 0x12
        /*01b2*/ 	.short	(.L_73 - .L_72)
	.align		4
.L_72:
        /*01b4*/ 	.word	index@(copy2d_f32)
        /*01b8*/ 	.word	0x00000000


	//----- nvinfo : EIATTR_MIN_STACK_SIZE
	.align		4
.L_73:
        /*01bc*/ 	.byte	0x04, 0x12
        /*01be*/ 	.short	(.L_75 - .L_74)
	.align		4
.L_74:
        /*01c0*/ 	.word	index@(fill_f64)
        /*01c4*/ 	.word	0x00000000


	//----- nvinfo : EIATTR_MIN_STACK_SIZE
	.align		4
.L_75:
        /*01c8*/ 	.byte	0x04, 0x12
        /*01ca*/ 	.short	(.L_77 - .L_76)
	.align		4
.L_76:
        /*01cc*/ 	.word	index@(fill_f32)
        /*01d0*/ 	.word	0x00000000


	//----- nvinfo : EIATTR_MIN_STACK_SIZE
	.align		4
.L_77:
        /*01d4*/ 	.byte	0x04, 0x12
        /*01d6*/ 	.short	(.L_79 - .L_78)
	.align		4
.L_78:
        /*01d8*/ 	.word	index@(fill_i64)
        /*01dc*/ 	.word	0x00000000


	//----- nvinfo : EIATTR_MIN_STACK_SIZE
	.align		4
.L_79:
        /*01e0*/ 	.byte	0x04, 0x12
        /*01e2*/ 	.short	(.L_81 - .L_80)
	.align		4
.L_80:
        /*01e4*/ 	.word	index@(fill_u32)
        /*01e8*/ 	.word	0x00000000


	//----- nvinfo : EIATTR_MIN_STACK_SIZE
	.align		4
.L_81:
        /*01ec*/ 	.byte	0x04, 0x12
        /*01ee*/ 	.short	(.L_83 - .L_82)
	.align		4
.L_82:
        /*01f0*/ 	.word	index@(fill_u8)
        /*01f4*/ 	.word	0x00000000
.L_83:


//--------------------- .nv.compat                --------------------------
	.section	.nv.compat,"",@"SHT_CUDA_COMPAT_INFO"
	.align	4
        /*0000*/ 	.byte	0x02, 0x09, 0x00, 0x00, 0x02, 0x02, 0x01, 0x00, 0x02, 0x05, 0x05, 0x00, 0x03, 0x07, 0x01, 0x01
        /*0010*/ 	.byte	0x02, 0x03, 0x00, 0x00, 0x02, 0x06, 0x01, 0x00, 0x04, 0x0b, 0x08, 0x00, 0x09, 0x00, 0x00, 0x00
        /*0020*/ 	.byte	0x00, 0x00, 0x00, 0x00


//--------------------- .nv.info.copy2d_bf16      --------------------------
	.section	.nv.info.copy2d_bf16,"",@"SHT_CUDA_INFO"
	.sectionflags	@""
	.align	4


	//----- nvinfo : EIATTR_CUDA_API_VERSION
	.align		4
        /*0000*/ 	.byte	0x04, 0x37
        /*0002*/ 	.short	(.L_85 - .L_84)
.L_84:
        /*0004*/ 	.word	0x00000082


	//----- nvinfo : EIATTR_KPARAM_INFO
	.align		4
.L_85:
        /*0008*/ 	.byte	0x04, 0x17
        /*000a*/ 	.short	(.L_87 - .L_86)
.L_86:
        /*000c*/ 	.word	0x00000000
        /*0010*/ 	.short	0x0005
        /*0012*/ 	.short	0x001c
        /*0014*/ 	.byte	0x00, 0xf0, 0x11, 0x00


	//----- nvinfo : EIATTR_KPARAM_INFO
	.align		4
.L_87:
        /*0018*/ 	.byte	0x04, 0x17
        /*001a*/ 	.short	(.L_89 - .L_88)
.L_88:
        /*001c*/ 	.word	0x00000000
        /*0020*/ 	.short	0x0004
        /*0022*/ 	.short	0x0018
        /*0024*/ 	.byte	0x00, 0xf0, 0x11, 0x00


	//----- nvinfo : EIATTR_KPARAM_INFO
	.align		4
.L_89:
        /*0028*/ 	.byte	0x04, 0x17
        /*002a*/ 	.short	(.L_91 - .L_90)
.L_90:
        /*002c*/ 	.word	0x00000000
        /*0030*/ 	.short	0x0003
        /*0032*/ 	.short	0x0014
        /*0034*/ 	.byte	0x00, 0xf0, 0x11, 0x00


	//----- nvinfo : EIATTR_KPARAM_INFO
	.align		4
.L_91:
        /*0038*/ 	.byte	0x04, 0x17
        /*003a*/ 	.short	(.L_93 - .L_92)
.L_92:
        /*003c*/ 	.word	0x00000000
        /*0040*/ 	.short	0x0002
        /*0042*/ 	.short	0x0010
        /*0044*/ 	.byte	0x00, 0xf0, 0x11, 0x00


	//----- nvinfo : EIATTR_KPARAM_INFO
	.align		4
.L_93:
        /*0048*/ 	.byte	0x04, 0x17
        /*004a*/ 	.short	(.L_95 - .L_94)
.L_94:
        /*004c*/ 	.word	0x00000000
        /*0050*/ 	.short	0x0001
        /*0052*/ 	.short	0x0008
        /*0054*/ 	.byte	0x00, 0xf5, 0x21, 0x00


	//----- nvinfo : EIATTR_KPARAM_INFO
	.align		4
.L_95:
        /*0058*/ 	.byte	0x04, 0x17
        /*005a*/ 	.short	(.L_97 - .L_96)
.L_96:
        /*005c*/ 	.word	0x00000000
        /*0060*/ 	.short	0x0000
        /*0062*/ 	.short	0x0000
        /*0064*/ 	.byte	0x00, 0xf5, 0x21, 0x00


	//----- nvinfo : EIATTR_SPARSE_MMA_MASK
	.align		4
.L_97:
        /*0068*/ 	.byte	0x03, 0x50
        /*006a*/ 	.short	0x0000


	//----- nvinfo : EIATTR_MAXREG_COUNT
	.align		4
        /*006c*/ 	.byte	0x03, 0x1b
        /*006e*/ 	.short	0x00ff


	//----- nvinfo : EIATTR_MERCURY_ISA_VERSION
	.align		4
        /*0070*/ 	.byte	0x03, 0x5f
        /*0072*/ 	.short	0x0101


	//----- nvinfo : EIATTR_VRC_CTA_INIT_COUNT
	.align		4
        /*0074*/ 	.byte	0x02, 0x4a
	.zero		1
	.zero		1


	//----- nvinfo : EIATTR_EXIT_INSTR_OFFSETS
	.align		4
        /*0078*/ 	.byte	0x04, 0x1c
        /*007a*/ 	.short	(.L_99 - .L_98)


	//   ....[0]....
.L_98:
        /*007c*/ 	.word	0x00000080


	//   ....[1]....
        /*0080*/ 	.word	0x00000270


	//----- nvinfo : EIATTR_CBANK_PARAM_SIZE
	.align		4
.L_99:
        /*0084*/ 	.byte	0x03, 0x19
        /*0086*/ 	.short	0x0020


	//----- nvinfo : EIATTR_PARAM_CBANK
	.align		4
        /*0088*/ 	.byte	0x04, 0x0a
        /*008a*/ 	.short	(.L_101 - .L_100)
	.align		4
.L_100:
        /*008c*/ 	.word	index@(.nv.constant0.copy2d_bf16)
        /*0090*/ 	.short	0x0380
        /*0092*/ 	.short	0x0020


	//----- nvinfo : EIATTR_SW_WAR
	.align		4
.L_101:
        /*0094*/ 	.byte	0x04, 0x36
        /*0096*/ 	.short	(.L_103 - .L_102)
.L_102:
        /*0098*/ 	.word	0x00000008
.L_103:


//--------------------- .nv.info.fill_bf16        --------------------------
	.section	.nv.info.fill_bf16,"",@"SHT_CUDA_INFO"
	.sectionflags	@""
	.align	4


	//----- nvinfo : EIATTR_CUDA_API_VERSION
	.align		4
        /*0000*/ 	.byte	0x04, 0x37
        /*0002*/ 	.short	(.L_105 - .L_104)
.L_104:
        /*0004*/ 	.word	0x00000082


	//----- nvinfo : EIATTR_KPARAM_INFO
	.align		4
.L_105:
        /*0008*/ 	.byte	0x04, 0x17
        /*000a*/ 	.short	(.L_107 - .L_106)
.L_106:
        /*000c*/ 	.word	0x00000000
        /*0010*/ 	.short	0x0002
        /*0012*/ 	.short	0x0010
        /*0014*/ 	.byte	0x00, 0xf0, 0x21, 0x00


	//----- nvinfo : EIATTR_KPARAM_INFO
	.align		4
.L_107:
        /*0018*/ 	.byte	0x04, 0x17
        /*001a*/ 	.short	(.L_109 - .L_108)
.L_108:
        /*001c*/ 	.word	0x00000000
        /*0020*/ 	.short	0x0001
        /*0022*/ 	.short	0x0008
        /*0024*/ 	.byte	0x00, 0xf0, 0x09, 0x00


	//----- nvinfo : EIATTR_KPARAM_INFO
	.align		4
.L_109:
        /*0028*/ 	.byte	0x04, 0x17
        /*002a*/ 	.short	(.L_111 - .L_110)
.L_110:
        /*002c*/ 	.word	0x00000000
        /*0030*/ 	.short	0x0000
        /*0032*/ 	.short	0x0000
        /*0034*/ 	.byte	0x00, 0xf5, 0x21, 0x00


	//----- nvinfo : EIATTR_SPARSE_MMA_MASK
	.align		4
.L_111:
        /*0038*/ 	.byte	0x03, 0x50
        /*003a*/ 	.short	0x0000


	//----- nvinfo : EIATTR_MAXREG_COUNT
	.align		4
        /*003c*/ 	.byte	0x03, 0x1b
        /*003e*/ 	.short	0x00ff


	//----- nvinfo : EIATTR_MERCURY_ISA_VERSION
	.align		4
        /*0040*/ 	.byte	0x03, 0x5f
        /*0042*/ 	.short	0x0101


	//----- nvinfo : EIATTR_VRC_CTA_INIT_COUNT
	.align		4
        /*0044*/ 	.byte	0x02, 0x4a
	.zero		1
	.zero		1


	//----- nvinfo : EIATTR_EXIT_INSTR_OFFSETS
	.align		4
        /*0048*/ 	.byte	0x04, 0x1c
        /*004a*/ 	.short	(.L_113 - .L_112)


	//   ....[0]....
.L_112:
        /*004c*/ 	.word	0x00000080


	//   ....[1]....
        /*0050*/ 	.word	0x00000180


	//----- nvinfo : EIATTR_CRS_STACK_SIZE
	.align		4
.L_113:
        /*0054*/ 	.byte	0x04, 0x1e
        /*0056*/ 	.short	(.L_115 - .L_114)
.L_114:
        /*0058*/ 	.word	0x00000000


	//----- nvinfo : EIATTR_CBANK_PARAM_SIZE
	.align		4
.L_115:
        /*005c*/ 	.byte	0x03, 0x19
        /*005e*/ 	.short	0x0018


	//----- nvinfo : EIATTR_PARAM_CBANK
	.align		4
        /*0060*/ 	.byte	0x04, 0x0a
        /*0062*/ 	.short	(.L_117 - .L_116)
	.align		4
.L_116:
        /*0064*/ 	.word	index@(.nv.constant0.fill_bf16)
        /*0068*/ 	.short	0x0380
        /*006a*/ 	.short	0x0018


	//----- nvinfo : EIATTR_SW_WAR
	.align		4
.L_117:
        /*006c*/ 	.byte	0x04, 0x36
        /*006e*/ 	.short	(.L_119 - .L_118)
.L_118:
        /*0070*/ 	.word	0x00000008
.L_119:


//--------------------- .nv.info.copy2d_f16       --------------------------
	.section	.nv.info.copy2d_f16,"",@"SHT_CUDA_INFO"
	.sectionflags	@""
	.align	4


	//----- nvinfo : EIATTR_CUDA_API_VERSION
	.align		4
        /*0000*/ 	.byte	0x04, 0x37
        /*0002*/ 	.short	(.L_121 - .L_120)
.L_120:
        /*0004*/ 	.word	0x00000082


	//----- nvinfo : EIATTR_KPARAM_INFO
	.align		4
.L_121:
        /*0008*/ 	.byte	0x04, 0x17
        /*000a*/ 	.short	(.L_123 - .L_122)
.L_122:
        /*000c*/ 	.word	0x00000000
        /*0010*/ 	.short	0x0005
        /*0012*/ 	.short	0x001c
        /*0014*/ 	.byte	0x00, 0xf0, 0x11, 0x00


	//----- nvinfo : EIATTR_KPARAM_INFO
	.align		4
.L_123:
        /*0018*/ 	.byte	0x04, 0x17
        /*001a*/ 	.short	(.L_125 - .L_124)
.L_124:
        /*001c*/ 	.word	0x00000000
        /*0020*/ 	.short	0x0004
        /*0022*/ 	.short	0x0018
        /*0024*/ 	.byte	0x00, 0xf0, 0x11, 0x00


	//----- nvinfo : EIATTR_KPARAM_INFO
	.align		4
.L_125:
        /*0028*/ 	.byte	0x04, 0x17
        /*002a*/ 	.short	(.L_127 - .L_126)
.L_126:
        /*002c*/ 	.word	0x00000000
        /*0030*/ 	.short	0x0003
        /*0032*/ 	.short	0x0014
        /*0034*/ 	.byte	0x00, 0xf0, 0x11, 0x00


	//----- nvinfo : EIATTR_KPARAM_INFO
	.align		4
.L_127:
        /*0038*/ 	.byte	0x04, 0x17
        /*003a*/ 	.short	(.L_129 - .L_128)
.L_128:
        /*003c*/ 	.word	0x00000000
        /*0040*/ 	.short	0x0002
        /*0042*/ 	.short	0x0010
        /*0044*/ 	.byte	0x00, 0xf0, 0x11, 0x00


	//----- nvinfo : EIATTR_KPARAM_INFO
	.align		4
.L_129:
        /*0048*/ 	.byte	0x04, 0x17
        /*004a*/ 	.short	(.L_131 - .L_130)
.L_130:
        /*004c*/ 	.word	0x00000000
        /*0050*/ 	.short	0x0001
        /*0052*/ 	.short	0x0008
        /*0054*/ 	.byte	0x00, 0xf5, 0x21, 0x00


	//----- nvinfo : EIATTR_KPARAM_INFO
	.align		4
.L_131:
        /*0058*/ 	.byte	0x04, 0x17
        /*005a*/ 	.short	(.L_133 - .L_132)
.L_132:
        /*005c*/ 	.word	0x00000000
        /*0060*/ 	.short	0x0000
        /*0062*/ 	.short	0x0000
        /*0064*/ 	.byte	0x00, 0xf5, 0x21, 0x00


	//----- nvinfo : EIATTR_SPARSE_MMA_MASK
	.align		4
.L_133:
        /*0068*/ 	.byte	0x03, 0x50
        /*006a*/ 	.short	0x0000


	//----- nvinfo : EIATTR_MAXREG_COUNT
	.align		4
        /*006c*/ 	.byte	0x03, 0x1b
        /*006e*/ 	.short	0x00ff


	//----- nvinfo : EIATTR_MERCURY_ISA_VERSION
	.align		4
        /*0070*/ 	.byte	0x03, 0x5f
        /*0072*/ 	.short	0x0101


	//----- nvinfo : EIATTR_VRC_CTA_INIT_COUNT
	.align		4
        /*0074*/ 	.byte	0x02, 0x4a
	.zero		1
	.zero		1


	//----- nvinfo : EIATTR_EXIT_INSTR_OFFSETS
	.align		4
        /*0078*/ 	.byte	0x04, 0x1c
        /*007a*/ 	.short	(.L_135 - .L_134)


	//   ....[0]....
.L_134:
        /*007c*/ 	.word	0x00000080


	//   ....[1]....
        /*0080*/ 	.word	0x00000270


	//----- nvinfo : EIATTR_CBANK_PARAM_SIZE
	.align		4
.L_135:
        /*0084*/ 	.byte	0x03, 0x19
        /*0086*/ 	.short	0x0020


	//----- nvinfo : EIATTR_PARAM_CBANK
	.align		4
        /*0088*/ 	.byte	0x04, 0x0a
        /*008a*/ 	.short	(.L_137 - .L_136)
	.align		4
.L_136:
        /*008c*/ 	.word	index@(.nv.constant0.copy2d_f16)
        /*0090*/ 	.short	0x0380
        /*0092*/ 	.short	0x0020


	//----- nvinfo : EIATTR_SW_WAR
	.align		4
.L_137:
        /*0094*/ 	.byte	0x04, 0x36
        /*0096*/ 	.short	(.L_139 - .L_138)
.L_138:
        /*0098*/ 	.word	0x00000008
.L_139:


//--------------------- .nv.info.fill_f16         --------------------------
	.section	.nv.info.fill_f16,"",@"SHT_CUDA_INFO"
	.sectionflags	@""
	.align	4


	//----- nvinfo : EIATTR_CUDA_API_VERSION
	.align		4
        /*0000*/ 	.byte	0x04, 0x37
        /*0002*/ 	.short	(.L_141 - .L_140)
.L_140:
        /*0004*/ 	.word	0x00000082


	//----- nvinfo : EIATTR_KPARAM_INFO
	.align		4
.L_141:
        /*0008*/ 	.byte	0x04, 0x17
        /*000a*/ 	.short	(.L_143 - .L_142)
.L_142:
        /*000c*/ 	.word	0x00000000
        /*0010*/ 	.short	0x0002
        /*0012*/ 	.short	0x0010
        /*0014*/ 	.byte	0x00, 0xf0, 0x21, 0x00


	//----- nvinfo : EIATTR_KPARAM_INFO
	.align		4
.L_143:
        /*0018*/ 	.byte	0x04, 0x17
        /*001a*/ 	.short	(.L_145 - .L_144)
.L_144:
        /*001c*/ 	.word	0x00000000
        /*0020*/ 	.short	0x0001
        /*0022*/ 	.short	0x0008
        /*0024*/ 	.byte	0x00, 0xf0, 0x09, 0x00


	//----- nvinfo : EIATTR_KPARAM_INFO
	.align		4
.L_145:
        /*0028*/ 	.byte	0x04, 0x17
        /*002a*/ 	.short	(.L_147 - .L_146)
.L_146:
        /*002c*/ 	.word	0x00000000
        /*0030*/ 	.short	0x0000
        /*0032*/ 	.short	0x0000
        /*0034*/ 	.byte	0x00, 0xf5, 0x21, 0x00


	//----- nvinfo : EIATTR_SPARSE_MMA_MASK
	.align		4
.L_147:
        /*0038*/ 	.byte	0x03, 0x50
        /*003a*/ 	.short	0x0000


	//----- nvinfo : EIATTR_MAXREG_COUNT
	.align		4
        /*003c*/ 	.byte	0x03, 0x1b
        /*003e*/ 	.short	0x00ff


	//----- nvinfo : EIATTR_MERCURY_ISA_VERSION
	.align		4
        /*0040*/ 	.byte	0x03, 0x5f
        /*0042*/ 	.short	0x0101


	//----- nvinfo : EIATTR_VRC_CTA_INIT_COUNT
	.align		4
        /*0044*/ 	.byte	0x02, 0x4a
	.zero		1
	.zero		1


	//----- nvinfo : EIATTR_EXIT_INSTR_OFFSETS
	.align		4
        /*0048*/ 	.byte	0x04, 0x1c
        /*004a*/ 	.short	(.L_149 - .L_148)


	//   ....[0]....
.L_148:
        /*004c*/ 	.word	0x00000080


	//   ....[1]....
        /*0050*/ 	.word	0x00000180


	//----- nvinfo : EIATTR_CRS_STACK_SIZE
	.align		4
.L_149:
        /*0054*/ 	.byte	0x04, 0x1e
        /*0056*/ 	.short	(.L_151 - .L_150)
.L_150:
        /*0058*/ 	.word	0x00000000


	//----- nvinfo : EIATTR_CBANK_PARAM_SIZE
	.align		4
.L_151:
        /*005c*/ 	.byte	0x03, 0x19
        /*005e*/ 	.short	0x0018


	//----- nvinfo : EIATTR_PARAM_CBANK
	.align		4
        /*0060*/ 	.byte	0x04, 0x0a
        /*0062*/ 	.short	(.L_153 - .L_152)
	.align		4
.L_152:
        /*0064*/ 	.word	index@(.nv.constant0.fill_f16)
        /*0068*/ 	.short	0x0380
        /*006a*/ 	.short	0x0018


	//----- nvinfo : EIATTR_SW_WAR
	.align		4
.L_153:
        /*006c*/ 	.byte	0x04, 0x36
        /*006e*/ 	.short	(.L_155 - .L_154)
.L_154:
        /*0070*/ 	.word	0x00000008
.L_155:


//--------------------- .nv.info.copy2d_i64       --------------------------
	.section	.nv.info.copy2d_i64,"",@"SHT_CUDA_INFO"
	.sectionflags	@""
	.align	4


	//----- nvinfo : EIATTR_CUDA_API_VERSION
	.align		4
        /*0000*/ 	.byte	0x04, 0x37
        /*0002*/ 	.short	(.L_157 - .L_156)
.L_156:
        /*0004*/ 	.word	0x00000082


	//----- nvinfo : EIATTR_KPARAM_INFO
	.align		4
.L_157:
        /*0008*/ 	.byte	0x04, 0x17
        /*000a*/ 	.short	(.L_159 - .L_158)
.L_158:
        /*000c*/ 	.word	0x00000000
        /*0010*/ 	.short	0x0005
        /*0012*/ 	.short	0x001c
        /*0014*/ 	.byte	0x00, 0xf0, 0x11, 0x00


	//----- nvinfo : EIATTR_KPARAM_INFO
	.align		4
.L_159:
        /*0018*/ 	.byte	0x04, 0x17
        /*001a*/ 	.short	(.L_161 - .L_160)
.L_160:
        /*001c*/ 	.word	0x00000000
        /*0020*/ 	.short	0x0004
        /*0022*/ 	.short	0x0018
        /*0024*/ 	.byte	0x00, 0xf0, 0x11, 0x00


	//----- nvinfo : EIATTR_KPARAM_INFO
	.align		4
.L_161:
        /*0028*/ 	.byte	0x04, 0x17
        /*002a*/ 	.short	(.L_163 - .L_162)
.L_162:
        /*002c*/ 	.word	0x00000000
        /*0030*/ 	.short	0x0003
        /*0032*/ 	.short	0x0014
        /*0034*/ 	.byte	0x00, 0xf0, 0x11, 0x00


	//----- nvinfo : EIATTR_KPARAM_INFO
	.align		4
.L_163:
        /*0038*/ 	.byte	0x04, 0x17
        /*003a*/ 	.short	(.L_165 - .L_164)
.L_164:
        /*003c*/ 	.word	0x00000000
        /*0040*/ 	.short	0x0002
        /*0042*/ 	.short	0x0010
        /*0044*/ 	.byte	0x00, 0xf0, 0x11, 0x00


	//----- nvinfo : EIATTR_KPARAM_INFO
	.align		4
.L_165:
        /*0048*/ 	.byte	0x04, 0x17
        /*004a*/ 	.short	(.L_167 - .L_166)
.L_166:
        /*004c*/ 	.word	0x00000000
        /*0050*/ 	.short	0x0001
        /*0052*/ 	.short	0x0008
        /*0054*/ 	.byte	0x00, 0xf5, 0x21, 0x00


	//----- nvinfo : EIATTR_KPARAM_INFO
	.align		4
.L_167:
        /*0058*/ 	.byte	0x04, 0x17
        /*005a*/ 	.short	(.L_169 - .L_168)
.L_168:
        /*005c*/ 	.word	0x00000000
        /*0060*/ 	.short	0x0000
        /*0062*/ 	.short	0x0000
        /*0064*/ 	.byte	0x00, 0xf5, 0x21, 0x00


	//----- nvinfo : EIATTR_SPARSE_MMA_MASK
	.align		4
.L_169:
        /*0068*/ 	.byte	0x03, 0x50
        /*006a*/ 	.short	0x0000


	//----- nvinfo : EIATTR_MAXREG_COUNT
	.align		4
        /*006c*/ 	.byte	0x03, 0x1b
        /*006e*/ 	.short	0x00ff


	//----- nvinfo : EIATTR_MERCURY_ISA_VERSION
	.align		4
        /*0070*/ 	.byte	0x03, 0x5f
        /*0072*/ 	.short	0x0101


	//----- nvinfo : EIATTR_VRC_CTA_INIT_COUNT
	.align		4
        /*0074*/ 	.byte	0x02, 0x4a
	.zero		1
	.zero		1


	//----- nvinfo : EIATTR_EXIT_INSTR_OFFSETS
	.align		4
        /*0078*/ 	.byte	0x04, 0x1c
        /*007a*/ 	.short	(.L_171 - .L_170)


	//   ....[0]....
.L_170:
        /*007c*/ 	.word	0x00000080


	//   ....[1]....
        /*0080*/ 	.word	0x00000270


	//----- nvinfo : EIATTR_CBANK_PARAM_SIZE
	.align		4
.L_171:
        /*0084*/ 	.byte	0x03, 0x19
        /*0086*/ 	.short	0x0020


	//----- nvinfo : EIATTR_PARAM_CBANK
	.align		4
        /*0088*/ 	.byte	0x04, 0x0a
        /*008a*/ 	.short	(.L_173 - .L_172)
	.align		4
.L_172:
        /*008c*/ 	.word	index@(.nv.constant0.copy2d_i64)
        /*0090*/ 	.short	0x0380
        /*0092*/ 	.short	0x0020


	//----- nvinfo : EIATTR_SW_WAR
	.align		4
.L_173:
        /*0094*/ 	.byte	0x04, 0x36
        /*0096*/ 	.short	(.L_175 - .L_174)
.L_174:
        /*0098*/ 	.word	0x00000008
.L_175:


//--------------------- .nv.info.copy2d_u32       --------------------------
	.section	.nv.info.copy2d_u32,"",@"SHT_CUDA_INFO"
	.sectionflags	@""
	.align	4


	//----- nvinfo : EIATTR_CUDA_API_VERSION
	.align		4
        /*0000*/ 	.byte	0x04, 0x37
        /*0002*/ 	.short	(.L_177 - .L_176)
.L_176:
        /*0004*/ 	.word	0x00000082


	//----- nvinfo : EIATTR_KPARAM_INFO
	.align		4
.L_177:
        /*0008*/ 	.byte	0x04, 0x17
        /*000a*/ 	.short	(.L_179 - .L_178)
.L_178:
        /*000c*/ 	.word	0x00000000
        /*0010*/ 	.short	0x0005
        /*0012*/ 	.short	0x001c
        /*0014*/ 	.byte	0x00, 0xf0, 0x11, 0x00


	//----- nvinfo : EIATTR_KPARAM_INFO
	.align		4
.L_179:
        /*0018*/ 	.byte	0x04, 0x17
        /*001a*/ 	.short	(.L_181 - .L_180)
.L_180:
        /*001c*/ 	.word	0x00000000
        /*0020*/ 	.short	0x0004
        /*0022*/ 	.short	0x0018
        /*0024*/ 	.byte	0x00, 0xf0, 0x11, 0x00


	//----- nvinfo : EIATTR_KPARAM_INFO
	.align		4
.L_181:
        /*0028*/ 	.byte	0x04, 0x17
        /*002a*/ 	.short	(.L_183 - .L_182)
.L_182:
        /*002c*/ 	.word	0x00000000
        /*0030*/ 	.short	0x0003
        /*0032*/ 	.short	0x0014
        /*0034*/ 	.byte	0x00, 0xf0, 0x11, 0x00


	//----- nvinfo : EIATTR_KPARAM_INFO
	.align		4
.L_183:
        /*0038*/ 	.byte	0x04, 0x17
        /*003a*/ 	.short	(.L_185 - .L_184)
.L_184:
        /*003c*/ 	.word	0x00000000
        /*0040*/ 	.short	0x0002
        /*0042*/ 	.short	0x0010
        /*0044*/ 	.byte	0x00, 0xf0, 0x11, 0x00


	//----- nvinfo : EIATTR_KPARAM_INFO
	.align		4
.L_185:
        /*0048*/ 	.byte	0x04, 0x17
        /*004a*/ 	.short	(.L_187 - .L_186)
.L_186:
        /*004c*/ 	.word	0x00000000
        /*0050*/ 	.short	0x0001
        /*0052*/ 	.short	0x0008
        /*0054*/ 	.byte	0x00, 0xf5, 0x21, 0x00


	//----- nvinfo : EIATTR_KPARAM_INFO
	.align		4
.L_187:
        /*0058*/ 	.byte	0x04, 0x17
        /*005a*/ 	.short	(.L_189 - .L_188)
.L_188:
        /*005c*/ 	.word	0x00000000
        /*0060*/ 	.short	0x0000
        /*0062*/ 	.short	0x0000
        /*0064*/ 	.byte	0x00, 0xf5, 0x21, 0x00


	//----- nvinfo : EIATTR_SPARSE_MMA_MASK
	.align		4
.L_189:
        /*0068*/ 	.byte	0x03, 0x50
        /*006a*/ 	.short	0x0000


	//----- nvinfo : EIATTR_MAXREG_COUNT
	.align		4
        /*006c*/ 	.byte	0x03, 0x1b
        /*006e*/ 	.short	0x00ff


	//----- nvinfo : EIATTR_MERCURY_ISA_VERSION
	.align		4
        /*0070*/ 	.byte	0x03, 0x5f
        /*0072*/ 	.short	0x0101


	//----- nvinfo : EIATTR_VRC_CTA_INIT_COUNT
	.align		4
        /*0074*/ 	.byte	0x02, 0x4a
	.zero		1
	.zero		1


	//----- nvinfo : EIATTR_EXIT_INSTR_OFFSETS
	.align		4
        /*0078*/ 	.byte	0x04, 0x1c
        /*007a*/ 	.short	(.L_191 - .L_190)


	//   ....[0]....
.L_190:
        /*007c*/ 	.word	0x00000080


	//   ....[1]....
        /*0080*/ 	.word	0x00000270


	//----- nvinfo : EIATTR_CBANK_PARAM_SIZE
	.align		4
.L_191:
        /*0084*/ 	.byte	0x03, 0x19
        /*0086*/ 	.short	0x0020


	//----- nvinfo : EIATTR_PARAM_CBANK
	.align		4
        /*0088*/ 	.byte	0x04, 0x0a
        /*008a*/ 	.short	(.L_193 - .L_192)
	.align		4
.L_192:
        /*008c*/ 	.word	index@(.nv.constant0.copy2d_u32)
        /*0090*/ 	.short	0x0380
        /*0092*/ 	.short	0x0020


	//----- nvinfo : EIATTR_SW_WAR
	.align		4
.L_193:
        /*0094*/ 	.byte	0x04, 0x36
        /*0096*/ 	.short	(.L_195 - .L_194)
.L_194:
        /*0098*/ 	.word	0x00000008
.L_195:


//--------------------- .nv.info.copy2d_u8        --------------------------
	.section	.nv.info.copy2d_u8,"",@"SHT_CUDA_INFO"
	.sectionflags	@""
	.align	4


	//----- nvinfo : EIATTR_CUDA_API_VERSION
	.align		4
        /*0000*/ 	.byte	0x04, 0x37
        /*0002*/ 	.short	(.L_197 - .L_196)
.L_196:
        /*0004*/ 	.word	0x00000082


	//----- nvinfo : EIATTR_KPARAM_INFO
	.align		4
.L_197:
        /*0008*/ 	.byte	0x04, 0x17
        /*000a*/ 	.short	(.L_199 - .L_198)
.L_198:
        /*000c*/ 	.word	0x00000000
        /*0010*/ 	.short	0x0005
        /*0012*/ 	.short	0x001c
        /*0014*/ 	.byte	0x00, 0xf0, 0x11, 0x00


	//----- nvinfo : EIATTR_KPARAM_INFO
	.align		4
.L_199:
        /*0018*/ 	.byte	0x04, 0x17
        /*001a*/ 	.short	(.L_201 - .L_200)
.L_200:
        /*001c*/ 	.word	0x00000000
        /*0020*/ 	.short	0x0004
        /*0022*/ 	.short	0x0018
        /*0024*/ 	.byte	0x00, 0xf0, 0x11, 0x00


	//----- nvinfo : EIATTR_KPARAM_INFO
	.align		4
.L_201:
        /*0028*/ 	.byte	0x04, 0x17
        /*002a*/ 	.short	(.L_203 - .L_202)
.L_202:
        /*002c*/ 	.word	0x00000000
        /*0030*/ 	.short	0x0003
        /*0032*/ 	.short	0x0014
        /*0034*/ 	.byte	0x00, 0xf0, 0x11, 0x00


	//----- nvinfo : EIATTR_KPARAM_INFO
	.align		4
.L_203:
        /*0038*/ 	.byte	0x04, 0x17
        /*003a*/ 	.short	(.L_205 - .L_204)
.L_204:
        /*003c*/ 	.word	0x00000000
        /*0040*/ 	.short	0x0002
        /*0042*/ 	.short	0x0010
        /*0044*/ 	.byte	0x00, 0xf0, 0x11, 0x00


	//----- nvinfo : EIATTR_KPARAM_INFO
	.align		4
.L_205:
        /*0048*/ 	.byte	0x04, 0x17
        /*004a*/ 	.short	(.L_207 - .L_206)
.L_206:
        /*004c*/ 	.word	0x00000000
        /*0050*/ 	.short	0x0001
        /*0052*/ 	.short	0x0008
        /*0054*/ 	.byte	0x00, 0xf5, 0x21, 0x00


	//----- nvinfo : EIATTR_KPARAM_INFO
	.align		4
.L_207:
        /*0058*/ 	.byte	0x04, 0x17
        /*005a*/ 	.short	(.L_209 - .L_208)
.L_208:
        /*005c*/ 	.word	0x00000000
        /*0060*/ 	.short	0x0000
        /*0062*/ 	.short	0x0000
        /*0064*/ 	.byte	0x00, 0xf5, 0x21, 0x00


	//----- nvinfo : EIATTR_SPARSE_MMA_MASK
	.align		4
.L_209:
        /*0068*/ 	.byte	0x03, 0x50
        /*006a*/ 	.short	0x0000


	//----- nvinfo : EIATTR_MAXREG_COUNT
	.align		4
        /*006c*/ 	.byte	0x03, 0x1b
        /*006e*/ 	.short	0x00ff


	//----- nvinfo : EIATTR_MERCURY_ISA_VERSION
	.align		4
        /*0070*/ 	.byte	0x03, 0x5f
        /*0072*/ 	.short	0x0101


	//----- nvinfo : EIATTR_VRC_CTA_INIT_COUNT
	.align		4
        /*0074*/ 	.byte	0x02, 0x4a
	.zero		1
	.zero		1


	//----- nvinfo : EIATTR_EXIT_INSTR_OFFSETS
	.align		4
        /*0078*/ 	.byte	0x04, 0x1c
        /*007a*/ 	.short	(.L_211 - .L_210)


	//   ....[0]....
.L_210:
        /*007c*/ 	.word	0x00000080


	//   ....[1]....
        /*0080*/ 	.word	0x00000280


	//----- nvinfo : EIATTR_CBANK_PARAM_SIZE
	.align		4
.L_211:
        /*0084*/ 	.byte	0x03, 0x19
        /*0086*/ 	.short	0x0020


	//----- nvinfo : EIATTR_PARAM_CBANK
	.align		4
        /*0088*/ 	.byte	0x04, 0x0a
        /*008a*/ 	.short	(.L_213 - .L_212)
	.align		4
.L_212:
        /*008c*/ 	.word	index@(.nv.constant0.copy2d_u8)
        /*0090*/ 	.short	0x0380
        /*0092*/ 	.short	0x0020


	//----- nvinfo : EIATTR_SW_WAR
	.align		4
.L_213:
        /*0094*/ 	.byte	0x04, 0x36
        /*0096*/ 	.short	(.L_215 - .L_214)
.L_214:
        /*0098*/ 	.word	0x00000008
.L_215:


//--------------------- .nv.info.copy2d_f64       --------------------------
	.section	.nv.info.copy2d_f64,"",@"SHT_CUDA_INFO"
	.sectionflags	@""
	.align	4


	//----- nvinfo : EIATTR_CUDA_API_VERSION
	.align		4
        /*0000*/ 	.byte	0x04, 0x37
        /*0002*/ 	.short	(.L_217 - .L_216)
.L_216:
        /*0004*/ 	.word	0x00000082


	//----- nvinfo : EIATTR_KPARAM_INFO
	.align		4
.L_217:
        /*0008*/ 	.byte	0x04, 0x17
        /*000a*/ 	.short	(.L_219 - .L_218)
.L_218:
        /*000c*/ 	.word	0x00000000
        /*0010*/ 	.short	0x0005
        /*0012*/ 	.short	0x001c
        /*0014*/ 	.byte	0x00, 0xf0, 0x11, 0x00


	//----- nvinfo : EIATTR_KPARAM_INFO
	.align		4
.L_219:
        /*0018*/ 	.byte	0x04, 0x17
        /*001a*/ 	.short	(.L_221 - .L_220)
.L_220:
        /*001c*/ 	.word	0x00000000
        /*0020*/ 	.short	0x0004
        /*0022*/ 	.short	0x0018
        /*0024*/ 	.byte	0x00, 0xf0, 0x11, 0x00


	//----- nvinfo : EIATTR_KPARAM_INFO
	.align		4
.L_221:
        /*0028*/ 	.byte	0x04, 0x17
        /*002a*/ 	.short	(.L_223 - .L_222)
.L_222:
        /*002c*/ 	.word	0x00000000
        /*0030*/ 	.short	0x0003
        /*0032*/ 	.short	0x0014
        /*0034*/ 	.byte	0x00, 0xf0, 0x11, 0x00


	//----- nvinfo : EIATTR_KPARAM_INFO
	.align		4
.L_223:
        /*0038*/ 	.byte	0x04, 0x17
        /*003a*/ 	.short	(.L_225 - .L_224)
.L_224:
        /*003c*/ 	.word	0x00000000
        /*0040*/ 	.short	0x0002
        /*0042*/ 	.short	0x0010
        /*0044*/ 	.byte	0x00, 0xf0, 0x11, 0x00


	//----- nvinfo : EIATTR_KPARAM_INFO
	.align		4
.L_225:
        /*0048*/ 	.byte	0x04, 0x17
        /*004a*/ 	.short	(.L_227 - .L_226)
.L_226:
        /*004c*/ 	.word	0x00000000
        /*0050*/ 	.short	0x0001
        /*0052*/ 	.short	0x0008
        /*0054*/ 	.byte	0x00, 0xf5, 0x21, 0x00


	//----- nvinfo : EIATTR_KPARAM_INFO
	.align		4
.L_227:
        /*0058*/ 	.byte	0x04, 0x17
        /*005a*/ 	.short	(.L_229 - .L_228)
.L_228:
        /*005c*/ 	.word	0x00000000
        /*0060*/ 	.short	0x0000
        /*0062*/ 	.short	0x0000
        /*0064*/ 	.byte	0x00, 0xf5, 0x21, 0x00


	//----- nvinfo : EIATTR_SPARSE_MMA_MASK
	.align		4
.L_229:
        /*0068*/ 	.byte	0x03, 0x50
        /*006a*/ 	.short	0x0000


	//----- nvinfo : EIATTR_MAXREG_COUNT
	.align		4
        /*006c*/ 	.byte	0x03, 0x1b
        /*006e*/ 	.short	0x00ff


	//----- nvinfo : EIATTR_MERCURY_ISA_VERSION
	.align		4
        /*0070*/ 	.byte	0x03, 0x5f
        /*0072*/ 	.short	0x0101


	//----- nvinfo : EIATTR_VRC_CTA_INIT_COUNT
	.align		4
        /*0074*/ 	.byte	0x02, 0x4a
	.zero		1
	.zero		1


	//----- nvinfo : EIATTR_EXIT_INSTR_OFFSETS
	.align		4
        /*0078*/ 	.byte	0x04, 0x1c
        /*007a*/ 	.short	(.L_231 - .L_230)


	//   ....[0]....
.L_230:
        /*007c*/ 	.word	0x00000080


	//   ....[1]....
        /*0080*/ 	.word	0x00000270


	//----- nvinfo : EIATTR_CBANK_PARAM_SIZE
	.align		4
.L_231:
        /*0084*/ 	.byte	0x03, 0x19
        /*0086*/ 	.short	0x0020


	//----- nvinfo : EIATTR_PARAM_CBANK
	.align		4
        /*0088*/ 	.byte	0x04, 0x0a
        /*008a*/ 	.short	(.L_233 - .L_232)
	.align		4
.L_232:
        /*008c*/ 	.word	index@(.nv.constant0.copy2d_f64)
        /*0090*/ 	.short	0x0380
        /*0092*/ 	.short	0x0020


	//----- nvinfo : EIATTR_SW_WAR
	.align		4
.L_233:
        /*0094*/ 	.byte	0x04, 0x36
        /*0096*/ 	.short	(.L_235 - .L_234)
.L_234:
        /*0098*/ 	.word	0x00000008
.L_235:


//--------------------- .nv.info.copy2d_f32       --------------------------
	.section	.nv.info.copy2d_f32,"",@"SHT_CUDA_INFO"
	.sectionflags	@""
	.align	4


	//----- nvinfo : EIATTR_CUDA_API_VERSION
	.align		4
        /*0000*/ 	.byte	0x04, 0x37
        /*0002*/ 	.short	(.L_237 - .L_236)
.L_236:
        /*0004*/ 	.word	0x00000082


	//----- nvinfo : EIATTR_KPARAM_INFO
	.align		4
.L_237:
        /*0008*/ 	.byte	0x04, 0x17
        /*000a*/ 	.short	(.L_239 - .L_238)
.L_238:
        /*000c*/ 	.word	0x00000000
        /*0010*/ 	.short	0x0005
        /*0012*/ 	.short	0x001c
        /*0014*/ 	.byte	0x00, 0xf0, 0x11, 0x00


	//----- nvinfo : EIATTR_KPARAM_INFO
	.align		4
.L_239:
        /*0018*/ 	.byte	0x04, 0x17
        /*001a*/ 	.short	(.L_241 - .L_240)
.L_240:
        /*001c*/ 	.word	0x00000000
        /*0020*/ 	.short	0x0004
        /*0022*/ 	.short	0x0018
        /*0024*/ 	.byte	0x00, 0xf0, 0x11, 0x00


	//----- nvinfo : EIATTR_KPARAM_INFO
	.align		4
.L_241:
        /*0028*/ 	.byte	0x04, 0x17
        /*002a*/ 	.short	(.L_243 - .L_242)
.L_242:
        /*002c*/ 	.word	0x00000000
        /*0030*/ 	.short	0x0003
        /*0032*/ 	.short	0x0014
        /*0034*/ 	.byte	0x00, 0xf0, 0x11, 0x00


	//----- nvinfo : EIATTR_KPARAM_INFO
	.align		4
.L_243:
        /*0038*/ 	.byte	0x04, 0x17
        /*003a*/ 	.short	(.L_245 - .L_244)
.L_244:
        /*003c*/ 	.word	0x00000000
        /*0040*/ 	.short	0x0002
        /*0042*/ 	.short	0x0010
        /*0044*/ 	.byte	0x00, 0xf0, 0x11, 0x00


	//----- nvinfo : EIATTR_KPARAM_INFO
	.align		4
.L_245:
        /*0048*/ 	.byte	0x04, 0x17
        /*004a*/ 	.short	(.L_247 - .L_246)
.L_246:
        /*004c*/ 	.word	0x00000000
        /*0050*/ 	.short	0x0001
        /*0052*/ 	.short	0x0008
        /*0054*/ 	.byte	0x00, 0xf5, 0x21, 0x00


	//----- nvinfo : EIATTR_KPARAM_INFO
	.align		4
.L_247:
        /*0058*/ 	.byte	0x04, 0x17
        /*005a*/ 	.short	(.L_249 - .L_248)
.L_248:
        /*005c*/ 	.word	0x00000000
        /*0060*/ 	.short	0x0000
        /*0062*/ 	.short	0x0000
        /*0064*/ 	.byte	0x00, 0xf5, 0x21, 0x00


	//----- nvinfo : EIATTR_SPARSE_MMA_MASK
	.align		4
.L_249:
        /*0068*/ 	.byte	0x03, 0x50
        /*006a*/ 	.short	0x0000


	//----- nvinfo : EIATTR_MAXREG_COUNT
	.align		4
        /*006c*/ 	.byte	0x03, 0x1b
        /*006e*/ 	.short	0x00ff


	//----- nvinfo : EIATTR_MERCURY_ISA_VERSION
	.align		4
        /*0070*/ 	.byte	0x03, 0x5f
        /*0072*/ 	.short	0x0101


	//----- nvinfo : EIATTR_VRC_CTA_INIT_COUNT
	.align		4
        /*0074*/ 	.byte	0x02, 0x4a
	.zero		1
	.zero		1


	//----- nvinfo : EIATTR_EXIT_INSTR_OFFSETS
	.align		4
        /*0078*/ 	.byte	0x04, 0x1c
        /*007a*/ 	.short	(.L_251 - .L_250)


	//   ....[0]....
.L_250:
        /*007c*/ 	.word	0x00000080


	//   ....[1]....
        /*0080*/ 	.word	0x00000270


	//----- nvinfo : EIATTR_CBANK_PARAM_SIZE
	.align		4
.L_251:
        /*0084*/ 	.byte	0x03, 0x19
        /*0086*/ 	.short	0x0020


	//----- nvinfo : EIATTR_PARAM_CBANK
	.align		4
        /*0088*/ 	.byte	0x04, 0x0a
        /*008a*/ 	.short	(.L_253 - .L_252)
	.align		4
.L_252:
        /*008c*/ 	.word	index@(.nv.constant0.copy2d_f32)
        /*0090*/ 	.short	0x0380
        /*0092*/ 	.short	0x0020


	//----- nvinfo : EIATTR_SW_WAR
	.align		4
.L_253:
        /*0094*/ 	.byte	0x04, 0x36
        /*0096*/ 	.short	(.L_255 - .L_254)
.L_254:
        /*0098*/ 	.word	0x00000008
.L_255:


//--------------------- .nv.info.fill_f64         --------------------------
	.section	.nv.info.fill_f64,"",@"SHT_CUDA_INFO"
	.sectionflags	@""
	.align	4


	//----- nvinfo : EIATTR_CUDA_API_VERSION
	.align		4
        /*0000*/ 	.byte	0x04, 0x37
        /*0002*/ 	.short	(.L_257 - .L_256)
.L_256:
        /*0004*/ 	.word	0x00000082


	//----- nvinfo : EIATTR_KPARAM_INFO
	.align		4
.L_257:
        /*0008*/ 	.byte	0x04, 0x17
        /*000a*/ 	.short	(.L_259 - .L_258)
.L_258:
        /*000c*/ 	.word	0x00000000
        /*0010*/ 	.short	0x0002
        /*0012*/ 	.short	0x0010
        /*0014*/ 	.byte	0x00, 0xf0, 0x21, 0x00


	//----- nvinfo : EIATTR_KPARAM_INFO
	.align		4
.L_259:
        /*0018*/ 	.byte	0x04, 0x17
        /*001a*/ 	.short	(.L_261 - .L_260)
.L_260:
        /*001c*/ 	.word	0x00000000
        /*0020*/ 	.short	0x0001
        /*0022*/ 	.short	0x0008
        /*0024*/ 	.byte	0x00, 0xf0, 0x21, 0x00


	//----- nvinfo : EIATTR_KPARAM_INFO
	.align		4
.L_261:
        /*0028*/ 	.byte	0x04, 0x17
        /*002a*/ 	.short	(.L_263 - .L_262)
.L_262:
        /*002c*/ 	.word	0x00000000
        /*0030*/ 	.short	0x0000
        /*0032*/ 	.short	0x0000
        /*0034*/ 	.byte	0x00, 0xf5, 0x21, 0x00


	//----- nvinfo : EIATTR_SPARSE_MMA_MASK
	.align		4
.L_263:
        /*0038*/ 	.byte	0x03, 0x50
        /*003a*/ 	.short	0x0000


	//----- nvinfo : EIATTR_MAXREG_COUNT
	.align		4
        /*003c*/ 	.byte	0x03, 0x1b
        /*003e*/ 	.short	0x00ff


	//----- nvinfo : EIATTR_MERCURY_ISA_VERSION
	.align		4
        /*0040*/ 	.byte	0x03, 0x5f
        /*0042*/ 	.short	0x0101


	//----- nvinfo : EIATTR_VRC_CTA_INIT_COUNT
	.align		4
        /*0044*/ 	.byte	0x02, 0x4a
	.zero		1
	.zero		1


	//----- nvinfo : EIATTR_EXIT_INSTR_OFFSETS
	.align		4
        /*0048*/ 	.byte	0x04, 0x1c
        /*004a*/ 	.short	(.L_265 - .L_264)


	//   ....[0]....
.L_264:
        /*004c*/ 	.word	0x00000080


	//   ....[1]....
        /*0050*/ 	.word	0x00000180


	//----- nvinfo : EIATTR_CRS_STACK_SIZE
	.align		4
.L_265:
        /*0054*/ 	.byte	0x04, 0x1e
        /*0056*/ 	.short	(.L_267 - .L_266)
.L_266:
        /*0058*/ 	.word	0x00000000


	//----- nvinfo : EIATTR_CBANK_PARAM_SIZE
	.align		4
.L_267:
        /*005c*/ 	.byte	0x03, 0x19
        /*005e*/ 	.short	0x0018


	//----- nvinfo : EIATTR_PARAM_CBANK
	.align		4
        /*0060*/ 	.byte	0x04, 0x0a
        /*0062*/ 	.short	(.L_269 - .L_268)
	.align		4
.L_268:
        /*0064*/ 	.word	index@(.nv.constant0.fill_f64)
        /*0068*/ 	.short	0x0380
        /*006a*/ 	.short	0x0018


	//----- nvinfo : EIATTR_SW_WAR
	.align		4
.L_269:
        /*006c*/ 	.byte	0x04, 0x36
        /*006e*/ 	.short	(.L_271 - .L_270)
.L_270:
        /*0070*/ 	.word	0x00000008
.L_271:


//--------------------- .nv.info.fill_f32         --------------------------
	.section	.nv.info.fill_f32,"",@"SHT_CUDA_INFO"
	.sectionflags	@""
	.align	4


	//----- nvinfo : EIATTR_CUDA_API_VERSION
	.align		4
        /*0000*/ 	.byte	0x04, 0x37
        /*0002*/ 	.short	(.L_273 - .L_272)
.L_272:
        /*0004*/ 	.word	0x00000082


	//----- nvinfo : EIATTR_KPARAM_INFO
	.align		4
.L_273:
        /*0008*/ 	.byte	0x04, 0x17
        /*000a*/ 	.short	(.L_275 - .L_274)
.L_274:
        /*000c*/ 	.word	0x00000000
        /*0010*/ 	.short	0x0002
        /*0012*/ 	.short	0x0010
        /*0014*/ 	.byte	0x00, 0xf0, 0x21, 0x00


	//----- nvinfo : EIATTR_KPARAM_INFO
	.align		4
.L_275:
        /*0018*/ 	.byte	0x04, 0x17
        /*001a*/ 	.short	(.L_277 - .L_276)
.L_276:
        /*001c*/ 	.word	0x00000000
        /*0020*/ 	.short	0x0001
        /*0022*/ 	.short	0x0008
        /*0024*/ 	.byte	0x00, 0xf0, 0x11, 0x00


	//----- nvinfo : EIATTR_KPARAM_INFO
	.align		4
.L_277:
        /*0028*/ 	.byte	0x04, 0x17
        /*002a*/ 	.short	(.L_279 - .L_278)
.L_278:
        /*002c*/ 	.word	0x00000000
        /*0030*/ 	.short	0x0000
        /*0032*/ 	.short	0x0000
        /*0034*/ 	.byte	0x00, 0xf5, 0x21, 0x00


	//----- nvinfo : EIATTR_SPARSE_MMA_MASK
	.align		4
.L_279:
        /*0038*/ 	.byte	0x03, 0x50
        /*003a*/ 	.short	0x0000


	//----- nvinfo : EIATTR_MAXREG_COUNT
	.align		4
        /*003c*/ 	.byte	0x03, 0x1b
        /*003e*/ 	.short	0x00ff


	//----- nvinfo : EIATTR_MERCURY_ISA_VERSION
	.align		4
        /*0040*/ 	.byte	0x03, 0x5f
        /*0042*/ 	.short	0x0101


	//----- nvinfo : EIATTR_VRC_CTA_INIT_COUNT
	.align		4
        /*0044*/ 	.byte	0x02, 0x4a
	.zero		1
	.zero		1


	//----- nvinfo : EIATTR_EXIT_INSTR_OFFSETS
	.align		4
        /*0048*/ 	.byte	0x04, 0x1c
        /*004a*/ 	.short	(.L_281 - .L_280)


	//   ....[0]....
.L_280:
        /*004c*/ 	.word	0x00000080


	//   ....[1]....
        /*0050*/ 	.word	0x00000180


	//----- nvinfo : EIATTR_CRS_STACK_SIZE
	.align		4
.L_281:
        /*0054*/ 	.byte	0x04, 0x1e
        /*0056*/ 	.short	(.L_283 - .L_282)
.L_282:
        /*0058*/ 	.word	0x00000000


	//----- nvinfo : EIATTR_CBANK_PARAM_SIZE
	.align		4
.L_283:
        /*005c*/ 	.byte	0x03, 0x19
        /*005e*/ 	.short	0x0018


	//----- nvinfo : EIATTR_PARAM_CBANK
	.align		4
        /*0060*/ 	.byte	0x04, 0x0a
        /*0062*/ 	.short	(.L_285 - .L_284)
	.align		4
.L_284:
        /*0064*/ 	.word	index@(.nv.constant0.fill_f32)
        /*0068*/ 	.short	0x0380
        /*006a*/ 	.short	0x0018


	//----- nvinfo : EIATTR_SW_WAR
	.align		4
.L_285:
        /*006c*/ 	.byte	0x04, 0x36
        /*006e*/ 	.short	(.L_287 - .L_286)
.L_286:
        /*0070*/ 	.word	0x00000008
.L_287:


//--------------------- .nv.info.fill_i64         --------------------------
	.section	.nv.info.fill_i64,"",@"SHT_CUDA_INFO"
	.sectionflags	@""
	.align	4


	//----- nvinfo : EIATTR_CUDA_API_VERSION
	.align		4
        /*0000*/ 	.byte	0x04, 0x37
        /*0002*/ 	.short	(.L_289 - .L_288)
.L_288:
        /*0004*/ 	.word	0x00000082


	//----- nvinfo : EIATTR_KPARAM_INFO
	.align		4
.L_289:
        /*0008*/ 	.byte	0x04, 0x17
        /*000a*/ 	.short	(.L_291 - .L_290)
.L_290:
        /*000c*/ 	.word	0x00000000
        /*0010*/ 	.short	0x0002
        /*0012*/ 	.short	0x0010
        /*0014*/ 	.byte	0x00, 0xf0, 0x21, 0x00


	//----- nvinfo : EIATTR_KPARAM_INFO
	.align		4
.L_291:
        /*0018*/ 	.byte	0x04, 0x17
        /*001a*/ 	.short	(.L_293 - .L_292)
.L_292:
        /*001c*/ 	.word	0x00000000
        /*0020*/ 	.short	0x0001
        /*0022*/ 	.short	0x0008
        /*0024*/ 	.byte	0x00, 0xf0, 0x21, 0x00


	//----- nvinfo : EIATTR_KPARAM_INFO
	.align		4
.L_293:
        /*0028*/ 	.byte	0x04, 0x17
        /*002a*/ 	.short	(.L_295 - .L_294)
.L_294:
        /*002c*/ 	.word	0x00000000
        /*0030*/ 	.short	0x0000
        /*0032*/ 	.short	0x0000
        /*0034*/ 	.byte	0x00, 0xf5, 0x21, 0x00


	//----- nvinfo : EIATTR_SPARSE_MMA_MASK
	.align		4
.L_295:
        /*0038*/ 	.byte	0x03, 0x50
        /*003a*/ 	.short	0x0000


	//----- nvinfo : EIATTR_MAXREG_COUNT
	.align		4
        /*003c*/ 	.byte	0x03, 0x1b
        /*003e*/ 	.short	0x00ff


	//----- nvinfo : EIATTR_MERCURY_ISA_VERSION
	.align		4
        /*0040*/ 	.byte	0x03, 0x5f
        /*0042*/ 	.short	0x0101


	//----- nvinfo : EIATTR_VRC_CTA_INIT_COUNT
	.align		4
        /*0044*/ 	.byte	0x02, 0x4a
	.zero		1
	.zero		1


	//----- nvinfo : EIATTR_EXIT_INSTR_OFFSETS
	.align		4
        /*0048*/ 	.byte	0x04, 0x1c
        /*004a*/ 	.short	(.L_297 - .L_296)


	//   ....[0]....
.L_296:
        /*004c*/ 	.word	0x00000080


	//   ....[1]....
        /*0050*/ 	.word	0x00000180


	//----- nvinfo : EIATTR_CRS_STACK_SIZE
	.align		4
.L_297:
        /*0054*/ 	.byte	0x04, 0x1e
        /*0056*/ 	.short	(.L_299 - .L_298)
.L_298:
        /*0058*/ 	.word	0x00000000


	//----- nvinfo : EIATTR_CBANK_PARAM_SIZE
	.align		4
.L_299:
        /*005c*/ 	.byte	0x03, 0x19
        /*005e*/ 	.short	0x0018


	//----- nvinfo : EIATTR_PARAM_CBANK
	.align		4
        /*0060*/ 	.byte	0x04, 0x0a
        /*0062*/ 	.short	(.L_301 - .L_300)
	.align		4
.L_300:
        /*0064*/ 	.word	index@(.nv.constant0.fill_i64)
        /*0068*/ 	.short	0x0380
        /*006a*/ 	.short	0x0018


	//----- nvinfo : EIATTR_SW_WAR
	.align		4
.L_301:
        /*006c*/ 	.byte	0x04, 0x36
        /*006e*/ 	.short	(.L_303 - .L_302)
.L_302:
        /*0070*/ 	.word	0x00000008
.L_303:


//--------------------- .nv.info.fill_u32         --------------------------
	.section	.nv.info.fill_u32,"",@"SHT_CUDA_INFO"
	.sectionflags	@""
	.align	4


	//----- nvinfo : EIATTR_CUDA_API_VERSION
	.align		4
        /*0000*/ 	.byte	0x04, 0x37
        /*0002*/ 	.short	(.L_305 - .L_304)
.L_304:
        /*0004*/ 	.word	0x00000082


	//----- nvinfo : EIATTR_KPARAM_INFO
	.align		4
.L_305:
        /*0008*/ 	.byte	0x04, 0x17
        /*000a*/ 	.short	(.L_307 - .L_306)
.L_306:
        /*000c*/ 	.word	0x00000000
        /*0010*/ 	.short	0x0002
        /*0012*/ 	.short	0x0010
        /*0014*/ 	.byte	0x00, 0xf0, 0x21, 0x00


	//----- nvinfo : EIATTR_KPARAM_INFO
	.align		4
.L_307:
        /*0018*/ 	.byte	0x04, 0x17
        /*001a*/ 	.short	(.L_309 - .L_308)
.L_308:
        /*001c*/ 	.word	0x00000000
        /*0020*/ 	.short	0x0001
        /*0022*/ 	.short	0x0008
        /*0024*/ 	.byte	0x00, 0xf0, 0x11, 0x00


	//----- nvinfo : EIATTR_KPARAM_INFO
	.align		4
.L_309:
        /*0028*/ 	.byte	0x04, 0x17
        /*002a*/ 	.short	(.L_311 - .L_310)
.L_310:
        /*002c*/ 	.word	0x00000000
        /*0030*/ 	.short	0x0000
        /*0032*/ 	.short	0x0000
        /*0034*/ 	.byte	0x00, 0xf5, 0x21, 0x00


	//----- nvinfo : EIATTR_SPARSE_MMA_MASK
	.align		4
.L_311:
        /*0038*/ 	.byte	0x03, 0x50
        /*003a*/ 	.short	0x0000


	//----- nvinfo : EIATTR_MAXREG_COUNT
	.align		4
        /*003c*/ 	.byte	0x03, 0x1b
        /*003e*/ 	.short	0x00ff


	//----- nvinfo : EIATTR_MERCURY_ISA_VERSION
	.align		4
        /*0040*/ 	.byte	0x03, 0x5f
        /*0042*/ 	.short	0x0101


	//----- nvinfo : EIATTR_VRC_CTA_INIT_COUNT
	.align		4
        /*0044*/ 	.byte	0x02, 0x4a
	.zero		1
	.zero		1


	//----- nvinfo : EIATTR_EXIT_INSTR_OFFSETS
	.align		4
        /*0048*/ 	.byte	0x04, 0x1c
        /*004a*/ 	.short	(.L_313 - .L_312)


	//   ....[0]....
.L_312:
        /*004c*/ 	.word	0x00000080


	//   ....[1]....
        /*0050*/ 	.word	0x00000180


	//----- nvinfo : EIATTR_CRS_STACK_SIZE
	.align		4
.L_313:
        /*0054*/ 	.byte	0x04, 0x1e
        /*0056*/ 	.short	(.L_315 - .L_314)
.L_314:
        /*0058*/ 	.word	0x00000000


	//----- nvinfo : EIATTR_CBANK_PARAM_SIZE
	.align		4
.L_315:
        /*005c*/ 	.byte	0x03, 0x19
        /*005e*/ 	.short	0x0018


	//----- nvinfo : EIATTR_PARAM_CBANK
	.align		4
        /*0060*/ 	.byte	0x04, 0x0a
        /*0062*/ 	.short	(.L_317 - .L_316)
	.align		4
.L_316:
        /*0064*/ 	.word	index@(.nv.constant0.fill_u32)
        /*0068*/ 	.short	0x0380
        /*006a*/ 	.short	0x0018


	//----- nvinfo : EIATTR_SW_WAR
	.align		4
.L_317:
        /*006c*/ 	.byte	0x04, 0x36
        /*006e*/ 	.short	(.L_319 - .L_318)
.L_318:
        /*0070*/ 	.word	0x00000008
.L_319:


//--------------------- .nv.info.fill_u8          --------------------------
	.section	.nv.info.fill_u8,"",@"SHT_CUDA_INFO"
	.sectionflags	@""
	.align	4


	//----- nvinfo : EIATTR_CUDA_API_VERSION
	.align		4
        /*0000*/ 	.byte	0x04, 0x37
        /*0002*/ 	.short	(.L_321 - .L_320)
.L_320:
        /*0004*/ 	.word	0x00000082


	//----- nvinfo : EIATTR_KPARAM_INFO
	.align		4
.L_321:
        /*0008*/ 	.byte	0x04, 0x17
        /*000a*/ 	.short	(.L_323 - .L_322)
.L_322:
        /*000c*/ 	.word	0x00000000
        /*0010*/ 	.short	0x0002
        /*0012*/ 	.short	0x0010
        /*0014*/ 	.byte	0x00, 0xf0, 0x21, 0x00


	//----- nvinfo : EIATTR_KPARAM_INFO
	.align		4
.L_323:
        /*0018*/ 	.byte	0x04, 0x17
        /*001a*/ 	.short	(.L_325 - .L_324)
.L_324:
        /*001c*/ 	.word	0x00000000
        /*0020*/ 	.short	0x0001
        /*0022*/ 	.short	0x0008
        /*0024*/ 	.byte	0x00, 0xf0, 0x05, 0x00


	//----- nvinfo : EIATTR_KPARAM_INFO
	.align		4
.L_325:
        /*0028*/ 	.byte	0x04, 0x17
        /*002a*/ 	.short	(.L_327 - .L_326)
.L_326:
        /*002c*/ 	.word	0x00000000
        /*0030*/ 	.short	0x0000
        /*0032*/ 	.short	0x0000
        /*0034*/ 	.byte	0x00, 0xf5, 0x21, 0x00


	//----- nvinfo : EIATTR_SPARSE_MMA_MASK
	.align		4
.L_327:
        /*0038*/ 	.byte	0x03, 0x50
        /*003a*/ 	.short	0x0000


	//----- nvinfo : EIATTR_MAXREG_COUNT
	.align		4
        /*003c*/ 	.byte	0x03, 0x1b
        /*003e*/ 	.short	0x00ff


	//----- nvinfo : EIATTR_MERCURY_ISA_VERSION
	.align		4
        /*0040*/ 	.byte	0x03, 0x5f
        /*0042*/ 	.short	0x0101


	//----- nvinfo : EIATTR_VRC_CTA_INIT_COUNT
	.align		4
        /*0044*/ 	.byte	0x02, 0x4a
	.zero		1
	.zero		1


	//----- nvinfo : EIATTR_EXIT_INSTR_OFFSETS
	.align		4
        /*0048*/ 	.byte	0x04, 0x1c
        /*004a*/ 	.short	(.L_329 - .L_328)


	//   ....[0]....
.L_328:
        /*004c*/ 	.word	0x00000080


	//   ....[1]....
        /*0050*/ 	.word	0x00000180


	//----- nvinfo : EIATTR_CRS_STACK_SIZE
	.align		4
.L_329:
        /*0054*/ 	.byte	0x04, 0x1e
        /*0056*/ 	.short	(.L_331 - .L_330)
.L_330:
        /*0058*/ 	.word	0x00000000


	//----- nvinfo : EIATTR_CBANK_PARAM_SIZE
	.align		4
.L_331:
        /*005c*/ 	.byte	0x03, 0x19
        /*005e*/ 	.short	0x0018


	//----- nvinfo : EIATTR_PARAM_CBANK
	.align		4
        /*0060*/ 	.byte	0x04, 0x0a
        /*0062*/ 	.short	(.L_333 - .L_332)
	.align		4
.L_332:
        /*0064*/ 	.word	index@(.nv.constant0.fill_u8)
        /*0068*/ 	.short	0x0380
        /*006a*/ 	.short	0x0018


	//----- nvinfo : EIATTR_SW_WAR
	.align		4
.L_333:
        /*006c*/ 	.byte	0x04, 0x36
        /*006e*/ 	.short	(.L_335 - .L_334)
.L_334:
        /*0070*/ 	.word	0x00000008
.L_335:


//--------------------- .nv.callgraph             --------------------------
	.section	.nv.callgraph,"",@"SHT_CUDA_CALLGRAPH"
	.align	4
	.sectionentsize	8
	.align		4
        /*0000*/ 	.word	0x00000000
	.align		4
        /*0004*/ 	.word	0xffffffff
	.align		4
        /*0008*/ 	.word	0x00000000
	.align		4
        /*000c*/ 	.word	0xfffffffe
	.align		4
        /*0010*/ 	.word	0x00000000
	.align		4
        /*0014*/ 	.word	0xfffffffd
	.align		4
        /*0018*/ 	.word	0x00000000
	.align		4
        /*001c*/ 	.word	0xfffffffc


//--------------------- .text.copy2d_bf16         --------------------------
	.section	.text.copy2d_bf16,"ax",@progbits
	.align	128
        .global         copy2d_bf16
        .type           copy2d_bf16,@function
        .size           copy2d_bf16,(.L_x_21 - copy2d_bf16)
        .other          copy2d_bf16,@"STO_CUDA_ENTRY STV_DEFAULT"
copy2d_bf16:
.text.copy2d_bf16:
[----:B------:R-:W-:Y:S01]  /*0000*/  LDC R1, c[0x0][0x37c] ;  /* 0x0000df00ff017b82 */ /* 0x000fe20000000800 */
[----:B------:R-:W0:Y:S07]  /*0010*/  S2R R3, SR_TID.X ;  /* 0x0000000000037919 */ /* 0x000e2e0000002100 */
[----:B------:R-:W0:Y:S01]  /*0020*/  S2UR UR6, SR_CTAID.X ;  /* 0x00000000000679c3 */ /* 0x000e220000002500 */
[----:B------:R-:W1:Y:S07]  /*0030*/  LDCU.64 UR4, c[0x0][0x390] ;  /* 0x00007200ff0477ac */ /* 0x000e6e0008000a00 */
[----:B------:R-:W0:Y:S01]  /*0040*/  LDC R0, c[0x0][0x360] ;  /* 0x0000d800ff007b82 */ /* 0x000e220000000800 */
[----:B-1----:R-:W-:Y:S01]  /*0050*/  UIMAD UR4, UR5, UR4, URZ ;  /* 0x00000004050472a4 */ /* 0x002fe2000f8e02ff */
[----:B0-----:R-:W-:-:S05]  /*0060*/  IMAD R0, R0, UR6, R3 ;  /* 0x0000000600007c24 */ /* 0x001fca000f8e0203 */
[----:B------:R-:W-:-:S13]  /*0070*/  ISETP.GE.U32.AND P0, PT, R0, UR4, PT ;  /* 0x0000000400007c0c */ /* 0x000fda000bf06070 */
[----:B------:R-:W-:Y:S05]  /*0080*/  @P0 EXIT ;  /* 0x000000000000094d */ /* 0x000fea0003800000 */
[----:B------:R-:W0:Y:S01]  /*0090*/  I2F.U32.RP R4, UR5 ;  /* 0x0000000500047d06 */ /* 0x000e220008209000 */
[----:B------:R-:W-:Y:S01]  /*00a0*/  ISETP.NE.U32.AND P2, PT, RZ, UR5, PT ;  /* 0x00000005ff007c0c */ /* 0x000fe2000bf45070 */
[----:B------:R-:W1:Y:S01]  /*00b0*/  LDCU.64 UR8, c[0x0][0x398] ;  /* 0x00007300ff0877ac */ /* 0x000e620008000a00 */
[----:B------:R-:W2:Y:S05]  /*00c0*/  LDCU.64 UR6, c[0x0][0x358] ;  /* 0x00006b00ff0677ac */ /* 0x000eaa0008000a00 */
[----:B0-----:R-:W0:Y:S02]  /*00d0*/  MUFU.RCP R4, R4 ;  /* 0x0000000400047308 */ /* 0x001e240000001000 */
[----:B0-----:R-:W-:-:S06]  /*00e0*/  IADD3 R2, PT, PT, R4, 0xffffffe, RZ ;  /* 0x0ffffffe04027810 */ /* 0x001fcc0007ffe0ff */
[----:B------:R0:W3:Y:S02]  /*00f0*/  F2I.FTZ.U32.TRUNC.NTZ R3, R2 ;  /* 0x0000000200037305 */ /* 0x0000e4000021f000 */
[----:B0-----:R-:W-:Y:S01]  /*0100*/  HFMA2 R2, -RZ, RZ, 0, 0 ;  /* 0x00000000ff027431 */ /* 0x001fe200000001ff */
[----:B---3--:R-:W-:-:S05]  /*0110*/  IADD3 R5, PT, PT, RZ, -R3, RZ ;  /* 0x80000003ff057210 */ /* 0x008fca0007ffe0ff */
[----:B------:R-:W-:-:S04]  /*0120*/  IMAD R5, R5, UR5, RZ ;  /* 0x0000000505057c24 */ /* 0x000fc8000f8e02ff */
[----:B------:R-:W-:Y:S02]  /*0130*/  IMAD.HI.U32 R3, R3, R5, R2 ;  /* 0x0000000503037227 */ /* 0x000fe400078e0002 */
[----:B------:R-:W0:Y:S04]  /*0140*/  LDC.64 R4, c[0x0][0x380] ;  /* 0x0000e000ff047b82 */ /* 0x000e280000000a00 */
[----:B------:R-:W-:-:S05]  /*0150*/  IMAD.HI.U32 R6, R3, R0, RZ ;  /* 0x0000000003067227 */ /* 0x000fca00078e00ff */
[----:B------:R-:W-:-:S05]  /*0160*/  IADD3 R3, PT, PT, -R6, RZ, RZ ;  /* 0x000000ff06037210 */ /* 0x000fca0007ffe1ff */
[----:B------:R-:W-:-:S05]  /*0170*/  IMAD R3, R3, UR5, R0 ;  /* 0x0000000503037c24 */ /* 0x000fca000f8e0200 */
[----:B------:R-:W-:-:S13]  /*0180*/  ISETP.GE.U32.AND P0, PT, R3, UR5, PT ;  /* 0x0000000503007c0c */ /* 0x000fda000bf06070 */
[----:B------:R-:W-:Y:S02]  /*0190*/  @P0 IADD3 R3, PT, PT, R3, -UR5, RZ ;  /* 0x8000000503030c10 */ /* 0x000fe4000fffe0ff */
[----:B------:R-:W-:Y:S02]  /*01a0*/  @P0 IADD3 R6, PT, PT, R6, 0x1, RZ ;  /* 0x0000000106060810 */ /* 0x000fe40007ffe0ff */
[----:B------:R-:W-:-:S13]  /*01b0*/  ISETP.GE.U32.AND P1, PT, R3, UR5, PT ;  /* 0x0000000503007c0c */ /* 0x000fda000bf26070 */
[----:B------:R-:W-:Y:S02]  /*01c0*/  @P1 IADD3 R6, PT, PT, R6, 0x1, RZ ;  /* 0x0000000106061810 */ /* 0x000fe40007ffe0ff */
[----:B------:R-:W-:-:S04]  /*01d0*/  @!P2 LOP3.LUT R6, RZ, UR5, RZ, 0x33, !PT ;  /* 0x00000005ff06ac12 */ /* 0x000fc8000f8e33ff */
[----:B------:R-:W-:-:S05]  /*01e0*/  IADD3 R7, PT, PT, -R6, RZ, RZ ;  /* 0x000000ff06077210 */ /* 0x000fca0007ffe1ff */
[----:B------:R-:W-:-:S04]  /*01f0*/  IMAD R7, R7, UR5, R0 ;  /* 0x0000000507077c24 */ /* 0x000fc8000f8e0200 */
[----:B-1----:R-:W-:-:S04]  /*0200*/  IMAD R3, R6, UR8, R7 ;  /* 0x0000000806037c24 */ /* 0x002fc8000f8e0207 */
[----:B0-----:R-:W-:Y:S02]  /*0210*/  IMAD.WIDE.U32 R4, R3, 0x2, R4 ;  /* 0x0000000203047825 */ /* 0x001fe400078e0004 */
[----:B------:R-:W0:Y:S04]  /*0220*/  LDC.64 R2, c[0x0][0x388] ;  /* 0x0000e200ff027b82 */ /* 0x000e280000000a00 */
[----:B--2---:R-:W2:Y:S01]  /*0230*/  LDG.E.U16 R5, desc[UR6][R4.64] ;  /* 0x0000000604057981 */ /* 0x004ea2000c1e1500 */
[----:B------:R-:W-:-:S04]  /*0240*/  IMAD R7, R6, UR9, R7 ;  /* 0x0000000906077c24 */ /* 0x000fc8000f8e0207 */
[----:B0-----:R-:W-:-:S05]  /*0250*/  IMAD.WIDE.U32 R2, R7, 0x2, R2 ;  /* 0x0000000207027825 */ /* 0x001fca00078e0002 */
[----:B--2---:R-:W-:Y:S01]  /*0260*/  STG.E.U16 desc[UR6][R2.64], R5 ;  /* 0x0000000502007986 */ /* 0x004fe2000c101506 */
[----:B------:R-:W-:Y:S05]  /*0270*/  EXIT ;  /* 0x000000000000794d */ /* 0x000fea0003800000 */
.L_x_0:
[----:B------:R-:W-:-:S00]  /*0280*/  BRA `(.L_x_0) ;  /* 0xfffffffc00fc7947 */ /* 0x000fc0000383ffff */
[----:B------:R-:W-:-:S00]  /*0290*/  NOP ;  /* 0x0000000000007918 */ /* 0x000fc00000000000 */
        /* <DEDUP_REMOVED lines=14> */
.L_x_21:


//--------------------- .text.fill_bf16           --------------------------
	.section	.text.fill_bf16,"ax",@progbits
	.align	128
        .global         fill_bf16
        .type           fill_bf16,@function
        .size           fill_bf16,(.L_x_22 - fill_bf16)
        .other          fill_bf16,@"STO_CUDA_ENTRY STV_DEFAULT"
fill_bf16:
.text.fill_bf16:
[----:B------:R-:W-:Y:S01]  /*0000*/  LDC R1, c[0x0][0x37c] ;  /* 0x0000df00ff017b82 */ /* 0x000fe20000000800 */
[----:B------:R-:W0:Y:S07]  /*0010*/  S2R R0, SR_TID.X ;  /* 0x0000000000007919 */ /* 0x000e2e0000002100 */
[----:B------:R-:W0:Y:S01]  /*0020*/  S2UR UR4, SR_CTAID.X ;  /* 0x00000000000479c3 */ /* 0x000e220000002500 */
[----:B------:R-:W1:Y:S07]  /*0030*/  LDCU.64 UR8, c[0x0][0x390] ;  /* 0x00007200ff0877ac */ /* 0x000e6e0008000a00 */
[----:B------:R-:W0:Y:S02]  /*0040*/  LDC R5, c[0x0][0x360] ;  /* 0x0000d800ff057b82 */ /* 0x000e240000000800 */
[----:B0-----:R-:W-:-:S05]  /*0050*/  IMAD R0, R5, UR4, R0 ;  /* 0x0000000405007c24 */ /* 0x001fca000f8e0200 */
[----:B-1----:R-:W-:-:S04]  /*0060*/  ISETP.GE.U32.AND P0, PT, R0, UR8, PT ;  /* 0x0000000800007c0c */ /* 0x002fc8000bf06070 */
[----:B------:R-:W-:-:S13]  /*0070*/  ISETP.GE.U32.AND.EX P0, PT, RZ, UR9, PT, P0 ;  /* 0x00000009ff007c0c */ /* 0x000fda000bf06100 */
[----:B------:R-:W-:Y:S05]  /*0080*/  @P0 EXIT ;  /* 0x000000000000094d */ /* 0x000fea0003800000 */
[----:B------:R-:W0:Y:S01]  /*0090*/  LDC.U16 R9, c[0x0][0x388] ;  /* 0x0000e200ff097b82 */ /* 0x000e220000000400 */
[----:B------:R-:W1:Y:S01]  /*00a0*/  LDCU UR4, c[0x0][0x370] ;  /* 0x00006e00ff0477ac */ /* 0x000e620008000800 */
[----:B------:R-:W-:Y:S02]  /*00b0*/  IMAD.MOV.U32 R4, RZ, RZ, R0 ;  /* 0x000000ffff047224 */ /* 0x000fe400078e0000 */
[----:B------:R-:W-:Y:S01]  /*00c0*/  IMAD.MOV.U32 R7, RZ, RZ, RZ ;  /* 0x000000ffff077224 */ /* 0x000fe200078e00ff */
[----:B------:R-:W2:Y:S01]  /*00d0*/  LDCU.64 UR6, c[0x0][0x358] ;  /* 0x00006b00ff0677ac */ /* 0x000ea20008000a00 */
[----:B------:R-:W3:Y:S01]  /*00e0*/  LDCU.64 UR10, c[0x0][0x380] ;  /* 0x00007000ff0a77ac */ /* 0x000ee20008000a00 */
[----:B-1----:R-:W-:-:S07]  /*00f0*/  IMAD R5, R5, UR4, RZ ;  /* 0x0000000405057c24 */ /* 0x002fce000f8e02ff */
.L_x_1:
[----:B---3--:R-:W-:-:S04]  /*0100*/  LEA R2, P0, R4, UR10, 0x1 ;  /* 0x0000000a04027c11 */ /* 0x008fc8000f8008ff */
[----:B------:R-:W-:Y:S01]  /*0110*/  LEA.HI.X R3, R4, UR11, R7, 0x1, P0 ;  /* 0x0000000b04037c11 */ /* 0x000fe200080f0c07 */
[----:B------:R-:W-:-:S04]  /*0120*/  IMAD.IADD R4, R5, 0x1, R0 ;  /* 0x0000000105047824 */ /* 0x000fc800078e0200 */
[----:B0-2---:R1:W-:Y:S01]  /*0130*/  STG.E.U16 desc[UR6][R2.64], R9 ;  /* 0x0000000902007986 */ /* 0x0053e2000c101506 */
[----:B------:R-:W-:Y:S01]  /*0140*/  ISETP.GE.U32.AND P0, PT, R4, UR8, PT ;  /* 0x0000000804007c0c */ /* 0x000fe2000bf06070 */
[----:B------:R-:W-:-:S03]  /*0150*/  IMAD.MOV.U32 R0, RZ, RZ, R4 ;  /* 0x000000ffff007224 */ /* 0x000fc600078e0004 */
[----:B------:R-:W-:-:S13]  /*0160*/  ISETP.GE.U32.AND.EX P0, PT, RZ, UR9, PT, P0 ;  /* 0x00000009ff007c0c */ /* 0x000fda000bf06100 */
[----:B-1----:R-:W-:Y:S05]  /*0170*/  @!P0 BRA `(.L_x_1) ;  /* 0xfffffffc00e08947 */ /* 0x002fea000383ffff */
[----:B------:R-:W-:Y:S05]  /*0180*/  EXIT ;  /* 0x000000000000794d */ /* 0x000fea0003800000 */
.L_x_2:
        /* <DEDUP_REMOVED lines=15> */
.L_x_22:


//--------------------- .text.copy2d_f16          --------------------------
	.section	.text.copy2d_f16,"ax",@progbits
	.align	128
        .global         copy2d_f16
        .type           copy2d_f16,@function
        .size           copy2d_f16,(.L_x_23 - copy2d_f16)
        .other          copy2d_f16,@"STO_CUDA_ENTRY STV_DEFAULT"
copy2d_f16:
.text.copy2d_f16:
        /* <DEDUP_REMOVED lines=40> */
.L_x_3:
        /* <DEDUP_REMOVED lines=16> */
.L_x_23:


//--------------------- .text.fill_f16            --------------------------
	.section	.text.fill_f16,"ax",@progbits
	.align	128
        .global         fill_f16
        .type           fill_f16,@function
        .size           fill_f16,(.L_x_24 - fill_f16)
        .other          fill_f16,@"STO_CUDA_ENTRY STV_DEFAULT"
fill_f16:
.text.fill_f16:
        /* <DEDUP_REMOVED lines=16> */
.L_x_4:
        /* <DEDUP_REMOVED lines=9> */
.L_x_5:
        /* <DEDUP_REMOVED lines=15> */
.L_x_24:


//--------------------- .text.copy2d_i64          --------------------------
	.section	.text.copy2d_i64,"ax",@progbits
	.align	128
        .global         copy2d_i64
        .type           copy2d_i64,@function
        .size           copy2d_i64,(.L_x_25 - copy2d_i64)
        .other          copy2d_i64,@"STO_CUDA_ENTRY STV_DEFAULT"
copy2d_i64:
.text.copy2d_i64:
        /* <DEDUP_REMOVED lines=19> */
[----:B------:R-:W-:-:S06]  /*0130*/  IMAD.HI.U32 R3, R3, R5, R2 ;  /* 0x0000000503037227 */ /* 0x000fcc00078e0002 */
[----:B------:R-:W-:-:S05]  /*0140*/  IMAD.HI.U32 R6, R3, R0, RZ ;  /* 0x0000000003067227 */ /* 0x000fca00078e00ff */
[----:B------:R-:W-:-:S05]  /*0150*/  IADD3 R3, PT, PT, -R6, RZ, RZ ;  /* 0x000000ff06037210 */ /* 0x000fca0007ffe1ff */
[----:B------:R-:W-:-:S05]  /*0160*/  IMAD R3, R3, UR5, R0 ;  /* 0x0000000503037c24 */ /* 0x000fca000f8e0200 */
[----:B------:R-:W-:-:S13]  /*0170*/  ISETP.GE.U32.AND P0, PT, R3, UR5, PT ;  /* 0x0000000503007c0c */ /* 0x000fda000bf06070 */
[----:B------:R-:W-:Y:S02]  /*0180*/  @P0 IADD3 R3, PT, PT, R3, -UR5, RZ ;  /* 0x8000000503030c10 */ /* 0x000fe4000fffe0ff */
[----:B------:R-:W-:Y:S02]  /*0190*/  @P0 IADD3 R6, PT, PT, R6, 0x1, RZ ;  /* 0x0000000106060810 */ /* 0x000fe40007ffe0ff */
[----:B------:R-:W-:Y:S02]  /*01a0*/  ISETP.GE.U32.AND P1, PT, R3, UR5, PT ;  /* 0x0000000503007c0c */ /* 0x000fe4000bf26070 */
[----:B------:R-:W0:Y:S11]  /*01b0*/  LDC.64 R2, c[0x0][0x380] ;  /* 0x0000e000ff027b82 */ /* 0x000e360000000a00 */
[----:B------:R-:W-:-:S02]  /*01c0*/  @P1 IADD3 R6, PT, PT, R6, 0x1, RZ ;  /* 0x0000000106061810 */ /* 0x000fc40007ffe0ff */
[----:B------:R-:W-:-:S04]  /*01d0*/  @!P2 LOP3.LUT R6, RZ, UR5, RZ, 0x33, !PT ;  /* 0x00000005ff06ac12 */ /* 0x000fc8000f8e33ff */
[----:B------:R-:W-:-:S05]  /*01e0*/  IADD3 R7, PT, PT, -R6, RZ, RZ ;  /* 0x000000ff06077210 */ /* 0x000fca0007ffe1ff */
[----:B------:R-:W-:-:S04]  /*01f0*/  IMAD R7, R7, UR5, R0 ;  /* 0x0000000507077c24 */ /* 0x000fc8000f8e0200 */
[----:B-1----:R-:W-:-:S04]  /*0200*/  IMAD R5, R6, UR8, R7 ;  /* 0x0000000806057c24 */ /* 0x002fc8000f8e0207 */
[----:B0-----:R-:W-:Y:S02]  /*0210*/  IMAD.WIDE.U32 R2, R5, 0x8, R2 ;  /* 0x0000000805027825 */ /* 0x001fe400078e0002 */
[----:B------:R-:W0:Y:S04]  /*0220*/  LDC.64 R4, c[0x0][0x388] ;  /* 0x0000e200ff047b82 */ /* 0x000e280000000a00 */
[----:B--2---:R-:W2:Y:S01]  /*0230*/  LDG.E.64 R2, desc[UR6][R2.64] ;  /* 0x0000000602027981 */ /* 0x004ea2000c1e1b00 */
[----:B------:R-:W-:-:S04]  /*0240*/  IMAD R7, R6, UR9, R7 ;  /* 0x0000000906077c24 */ /* 0x000fc8000f8e0207 */
[----:B0-----:R-:W-:-:S05]  /*0250*/  IMAD.WIDE.U32 R4, R7, 0x8, R4 ;  /* 0x0000000807047825 */ /* 0x001fca00078e0004 */
[----:B--2---:R-:W-:Y:S01]  /*0260*/  STG.E.64 desc[UR6][R4.64], R2 ;  /* 0x0000000204007986 */ /* 0x004fe2000c101b06 */
[----:B------:R-:W-:Y:S05]  /*0270*/  EXIT ;  /* 0x000000000000794d */ /* 0x000fea0003800000 */
.L_x_6:
        /* <DEDUP_REMOVED lines=16> */
.L_x_25:


//--------------------- .text.copy2d_u32          --------------------------
	.section	.text.copy2d_u32,"ax",@progbits
	.align	128
        .global         copy2d_u32
        .type           copy2d_u32,@function
        .size           copy2d_u32,(.L_x_26 - copy2d_u32)
        .other          copy2d_u32,@"STO_CUDA_ENTRY STV_DEFAULT"
copy2d_u32:
.text.copy2d_u32:
        /* <DEDUP_REMOVED lines=35> */
[----:B--2---:R-:W2:Y:S01]  /*0230*/  LDG.E R3, desc[UR6][R2.64] ;  /* 0x0000000602037981 */ /* 0x004ea2000c1e1900 */
[----:B------:R-:W-:-:S04]  /*0240*/  IMAD R7, R6, UR9, R7 ;  /* 0x0000000906077c24 */ /* 0x000fc8000f8e0207 */
[----:B0-----:R-:W-:-:S05]  /*0250*/  IMAD.WIDE.U32 R4, R7, 0x4, R4 ;  /* 0x0000000407047825 */ /* 0x001fca00078e0004 */
[----:B--2---:R-:W-:Y:S01]  /*0260*/  STG.E desc[UR6][R4.64], R3 ;  /* 0x0000000304007986 */ /* 0x004fe2000c101906 */
[----:B------:R-:W-:Y:S05]  /*0270*/  EXIT ;  /* 0x000000000000794d */ /* 0x000fea0003800000 */
.L_x_7:
        /* <DEDUP_REMOVED lines=16> */
.L_x_26:


//--------------------- .text.copy2d_u8           --------------------------
	.section	.text.copy2d_u8,"ax",@progbits
	.align	128
        .global         copy2d_u8
        .type           copy2d_u8,@function
        .size           copy2d_u8,(.L_x_27 - copy2d_u8)
        .other          copy2d_u8,@"STO_CUDA_ENTRY STV_DEFAULT"
copy2d_u8:
.text.copy2d_u8:
        /* <DEDUP_REMOVED lines=12> */
[----:B------:R-:W2:Y:S01]  /*00c0*/  LDCU.128 UR12, c[0x0][0x380] ;  /* 0x00007000ff0c77ac */ /* 0x000ea20008000c00 */
[----:B------:R-:W3:Y:S04]  /*00d0*/  LDCU.64 UR6, c[0x0][0x358] ;  /* 0x00006b00ff0677ac */ /* 0x000ee80008000a00 */
[----:B0-----:R-:W0:Y:S02]  /*00e0*/  MUFU.RCP R4, R4 ;  /* 0x0000000400047308 */ /* 0x001e240000001000 */
[----:B0-----:R-:W-:-:S06]  /*00f0*/  IADD3 R2, PT, PT, R4, 0xffffffe, RZ ;  /* 0x0ffffffe04027810 */ /* 0x001fcc0007ffe0ff */
[----:B------:R0:W4:Y:S02]  /*0100*/  F2I.FTZ.U32.TRUNC.NTZ R3, R2 ;  /* 0x0000000200037305 */ /* 0x000124000021f000 */
[----:B0-----:R-:W-:Y:S02]  /*0110*/  HFMA2 R2, -RZ, RZ, 0, 0 ;  /* 0x00000000ff027431 */ /* 0x001fe400000001ff */
[----:B----4-:R-:W-:-:S04]  /*0120*/  IMAD.MOV R5, RZ, RZ, -R3 ;  /* 0x000000ffff057224 */ /* 0x010fc800078e0a03 */
[----:B------:R-:W-:-:S04]  /*0130*/  IMAD R5, R5, UR5, RZ ;  /* 0x0000000505057c24 */ /* 0x000fc8000f8e02ff */
[----:B------:R-:W-:-:S06]  /*0140*/  IMAD.HI.U32 R3, R3, R5, R2 ;  /* 0x0000000503037227 */ /* 0x000fcc00078e0002 */
[----:B------:R-:W-:-:S04]  /*0150*/  IMAD.HI.U32 R5, R3, R0, RZ ;  /* 0x0000000003057227 */ /* 0x000fc800078e00ff */
[----:B------:R-:W-:-:S04]  /*0160*/  IMAD.MOV R3, RZ, RZ, -R5 ;  /* 0x000000ffff037224 */ /* 0x000fc800078e0a05 */
[----:B------:R-:W-:-:S05]  /*0170*/  IMAD R3, R3, UR5, R0 ;  /* 0x0000000503037c24 */ /* 0x000fca000f8e0200 */
[----:B------:R-:W-:-:S13]  /*0180*/  ISETP.GE.U32.AND P0, PT, R3, UR5, PT ;  /* 0x0000000503007c0c */ /* 0x000fda000bf06070 */
[----:B------:R-:W-:Y:S01]  /*0190*/  @P0 IADD3 R3, PT, PT, R3, -UR5, RZ ;  /* 0x8000000503030c10 */ /* 0x000fe2000fffe0ff */
[----:B------:R-:W-:-:S03]  /*01a0*/  @P0 VIADD R5, R5, 0x1 ;  /* 0x0000000105050836 */ /* 0x000fc60000000000 */
[----:B------:R-:W-:-:S13]  /*01b0*/  ISETP.GE.U32.AND P1, PT, R3, UR5, PT ;  /* 0x0000000503007c0c */ /* 0x000fda000bf26070 */
[----:B------:R-:W-:Y:S02]  /*01c0*/  @P1 IADD3 R5, PT, PT, R5, 0x1, RZ ;  /* 0x0000000105051810 */ /* 0x000fe40007ffe0ff */
[----:B------:R-:W-:-:S05]  /*01d0*/  @!P2 LOP3.LUT R5, RZ, UR5, RZ, 0x33, !PT ;  /* 0x00000005ff05ac12 */ /* 0x000fca000f8e33ff */
[----:B------:R-:W-:-:S04]  /*01e0*/  IMAD.MOV R3, RZ, RZ, -R5 ;  /* 0x000000ffff037224 */ /* 0x000fc800078e0a05 */
[----:B------:R-:W-:-:S04]  /*01f0*/  IMAD R0, R3, UR5, R0 ;  /* 0x0000000503007c24 */ /* 0x000fc8000f8e0200 */
[----:B-1----:R-:W-:-:S05]  /*0200*/  IMAD R2, R5, UR8, R0 ;  /* 0x0000000805027c24 */ /* 0x002fca000f8e0200 */
[----:B--2---:R-:W-:-:S04]  /*0210*/  IADD3 R2, P0, PT, R2, UR12, RZ ;  /* 0x0000000c02027c10 */ /* 0x004fc8000ff1e0ff */
[----:B------:R-:W-:-:S06]  /*0220*/  IADD3.X R3, PT, PT, RZ, UR13, RZ, P0, !PT ;  /* 0x0000000dff037c10 */ /* 0x000fcc00087fe4ff */
[----:B---3--:R-:W2:Y:S01]  /*0230*/  LDG.E.U8 R3, desc[UR6][R2.64] ;  /* 0x0000000602037981 */ /* 0x008ea2000c1e1100 */
[----:B------:R-:W-:-:S05]  /*0240*/  IMAD R5, R5, UR9, R0 ;  /* 0x0000000905057c24 */ /* 0x000fca000f8e0200 */
[----:B------:R-:W-:-:S04]  /*0250*/  IADD3 R4, P0, PT, R5, UR14, RZ ;  /* 0x0000000e05047c10 */ /* 0x000fc8000ff1e0ff */
[----:B------:R-:W-:-:S05]  /*0260*/  IADD3.X R5, PT, PT, RZ, UR15, RZ, P0, !PT ;  /* 0x0000000fff057c10 */ /* 0x000fca00087fe4ff */
[----:B--2---:R-:W-:Y:S01]  /*0270*/  STG.E.U8 desc[UR6][R4.64], R3 ;  /* 0x0000000304007986 */ /* 0x004fe2000c101106 */
[----:B------:R-:W-:Y:S05]  /*0280*/  EXIT ;  /* 0x000000000000794d */ /* 0x000fea0003800000 */
.L_x_8:
        /* <DEDUP_REMOVED lines=15> */
.L_x_27:


//--------------------- .text.copy2d_f64          --------------------------
	.section	.text.copy2d_f64,"ax",@progbits
	.align	128
        .global         copy2d_f64
        .type           copy2d_f64,@function
        .size           copy2d_f64,(.L_x_28 - copy2d_f64)
        .other          copy2d_f64,@"STO_CUDA_ENTRY STV_DEFAULT"
copy2d_f64:
.text.copy2d_f64:
        /* <DEDUP_REMOVED lines=40> */
.L_x_9:
        /* <DEDUP_REMOVED lines=16> */
.L_x_28:


//--------------------- .text.copy2d_f32          --------------------------
	.section	.text.copy2d_f32,"ax",@progbits
	.align	128
        .global         copy2d_f32
        .type           copy2d_f32,@function
        .size           copy2d_f32,(.L_x_29 - copy2d_f32)
        .other          copy2d_f32,@"STO_CUDA_ENTRY STV_DEFAULT"
copy2d_f32:
.text.copy2d_f32:
        /* <DEDUP_REMOVED lines=40> */
.L_x_10:
        /* <DEDUP_REMOVED lines=16> */
.L_x_29:


//--------------------- .text.fill_f64            --------------------------
	.section	.text.fill_f64,"ax",@progbits
	.align	128
        .global         fill_f64
        .type           fill_f64,@function
        .size           fill_f64,(.L_x_30 - fill_f64)
        .other          fill_f64,@"STO_CUDA_ENTRY STV_DEFAULT"
fill_f64:
.text.fill_f64:
        /* <DEDUP_REMOVED lines=9> */
[----:B------:R-:W0:Y:S01]  /*0090*/  LDC.64 R4, c[0x0][0x388] ;  /* 0x0000e200ff047b82 */ /* 0x000e220000000a00 */
[----:B------:R-:W1:Y:S01]  /*00a0*/  LDCU UR4, c[0x0][0x370] ;  /* 0x00006e00ff0477ac */ /* 0x000e620008000800 */
[----:B------:R-:W-:Y:S02]  /*00b0*/  IMAD.MOV.U32 R6, RZ, RZ, R0 ;  /* 0x000000ffff067224 */ /* 0x000fe400078e0000 */
[----:B------:R-:W-:Y:S01]  /*00c0*/  IMAD.MOV.U32 R9, RZ, RZ, RZ ;  /* 0x000000ffff097224 */ /* 0x000fe200078e00ff */
[----:B------:R-:W2:Y:S01]  /*00d0*/  LDCU.64 UR6, c[0x0][0x358] ;  /* 0x00006b00ff0677ac */ /* 0x000ea20008000a00 */
[----:B------:R-:W3:Y:S01]  /*00e0*/  LDCU.64 UR10, c[0x0][0x380] ;  /* 0x00007000ff0a77ac */ /* 0x000ee20008000a00 */
[----:B-1----:R-:W-:-:S07]  /*00f0*/  IMAD R7, R7, UR4, RZ ;  /* 0x0000000407077c24 */ /* 0x002fce000f8e02ff */
.L_x_11:
[----:B---3--:R-:W-:-:S04]  /*0100*/  LEA R2, P0, R6, UR10, 0x3 ;  /* 0x0000000a06027c11 */ /* 0x008fc8000f8018ff */
[----:B------:R-:W-:Y:S01]  /*0110*/  LEA.HI.X R3, R6, UR11, R9, 0x3, P0 ;  /* 0x0000000b06037c11 */ /* 0x000fe200080f1c09 */
[----:B------:R-:W-:-:S04]  /*0120*/  IMAD.IADD R6, R7, 0x1, R0 ;  /* 0x0000000107067824 */ /* 0x000fc800078e0200 */
[----:B0-2---:R1:W-:Y:S01]  /*0130*/  STG.E.64 desc[UR6][R2.64], R4 ;  /* 0x0000000402007986 */ /* 0x0053e2000c101b06 */
[----:B------:R-:W-:Y:S01]  /*0140*/  ISETP.GE.U32.AND P0, PT, R6, UR8, PT ;  /* 0x0000000806007c0c */ /* 0x000fe2000bf06070 */
[----:B------:R-:W-:-:S03]  /*0150*/  IMAD.MOV.U32 R0, RZ, RZ, R6 ;  /* 0x000000ffff007224 */ /* 0x000fc600078e0006 */
[----:B------:R-:W-:-:S13]  /*0160*/  ISETP.GE.U32.AND.EX P0, PT, RZ, UR9, PT, P0 ;  /* 0x00000009ff007c0c */ /* 0x000fda000bf06100 */
[----:B-1----:R-:W-:Y:S05]  /*0170*/  @!P0 BRA `(.L_x_11) ;  /* 0xfffffffc00e08947 */ /* 0x002fea000383ffff */
[----:B------:R-:W-:Y:S05]  /*0180*/  EXIT ;  /* 0x000000000000794d */ /* 0x000fea0003800000 */
.L_x_12:
        /* <DEDUP_REMOVED lines=15> */
.L_x_30:


//--------------------- .text.fill_f32            --------------------------
	.section	.text.fill_f32,"ax",@progbits
	.align	128
        .global         fill_f32
        .type           fill_f32,@function
        .size           fill_f32,(.L_x_31 - fill_f32)
        .other          fill_f32,@"STO_CUDA_ENTRY STV_DEFAULT"
fill_f32:
.text.fill_f32:
        /* <DEDUP_REMOVED lines=9> */
[----:B------:R-:W0:Y:S01]  /*0090*/  LDC R9, c[0x0][0x388] ;  /* 0x0000e200ff097b82 */ /* 0x000e220000000800 */
[----:B------:R-:W1:Y:S01]  /*00a0*/  LDCU UR4, c[0x0][0x370] ;  /* 0x00006e00ff0477ac */ /* 0x000e620008000800 */
[----:B------:R-:W-:Y:S02]  /*00b0*/  IMAD.MOV.U32 R4, RZ, RZ, R0 ;  /* 0x000000ffff047224 */ /* 0x000fe400078e0000 */
[----:B------:R-:W-:Y:S01]  /*00c0*/  IMAD.MOV.U32 R7, RZ, RZ, RZ ;  /* 0x000000ffff077224 */ /* 0x000fe200078e00ff */
[----:B------:R-:W2:Y:S01]  /*00d0*/  LDCU.64 UR6, c[0x0][0x358] ;  /* 0x00006b00ff0677ac */ /* 0x000ea20008000a00 */
[----:B------:R-:W3:Y:S01]  /*00e0*/  LDCU.64 UR10, c[0x0][0x380] ;  /* 0x00007000ff0a77ac */ /* 0x000ee20008000a00 */
[----:B-1----:R-:W-:-:S07]  /*00f0*/  IMAD R5, R5, UR4, RZ ;  /* 0x0000000405057c24 */ /* 0x002fce000f8e02ff */
.L_x_13:
[----:B---3--:R-:W-:-:S04]  /*0100*/  LEA R2, P0, R4, UR10, 0x2 ;  /* 0x0000000a04027c11 */ /* 0x008fc8000f8010ff */
[----:B------:R-:W-:Y:S01]  /*0110*/  LEA.HI.X R3, R4, UR11, R7, 0x2, P0 ;  /* 0x0000000b04037c11 */ /* 0x000fe200080f1407 */
[----:B------:R-:W-:-:S04]  /*0120*/  IMAD.IADD R4, R5, 0x1, R0 ;  /* 0x0000000105047824 */ /* 0x000fc800078e0200 */
[----:B0-2---:R1:W-:Y:S01]  /*0130*/  STG.E desc[UR6][R2.64], R9 ;  /* 0x0000000902007986 */ /* 0x0053e2000c101906 */
[----:B------:R-:W-:Y:S01]  /*0140*/  ISETP.GE.U32.AND P0, PT, R4, UR8, PT ;  /* 0x0000000804007c0c */ /* 0x000fe2000bf06070 */
[----:B------:R-:W-:-:S03]  /*0150*/  IMAD.MOV.U32 R0, RZ, RZ, R4 ;  /* 0x000000ffff007224 */ /* 0x000fc600078e0004 */
[----:B------:R-:W-:-:S13]  /*0160*/  ISETP.GE.U32.AND.EX P0, PT, RZ, UR9, PT, P0 ;  /* 0x00000009ff007c0c */ /* 0x000fda000bf06100 */
[----:B-1----:R-:W-:Y:S05]  /*0170*/  @!P0 BRA `(.L_x_13) ;  /* 0xfffffffc00e08947 */ /* 0x002fea000383ffff */
[----:B------:R-:W-:Y:S05]  /*0180*/  EXIT ;  /* 0x000000000000794d */ /* 0x000fea0003800000 */
.L_x_14:
        /* <DEDUP_REMOVED lines=15> */
.L_x_31:


//--------------------- .text.fill_i64            --------------------------
	.section	.text.fill_i64,"ax",@progbits
	.align	128
        .global         fill_i64
        .type           fill_i64,@function
        .size           fill_i64,(.L_x_32 - fill_i64)
        .other          fill_i64,@"STO_CUDA_ENTRY STV_DEFAULT"
fill_i64:
.text.fill_i64:
        /* <DEDUP_REMOVED lines=16> */
.L_x_15:
        /* <DEDUP_REMOVED lines=9> */
.L_x_16:
        /* <DEDUP_REMOVED lines=15> */
.L_x_32:


//--------------------- .text.fill_u32            --------------------------
	.section	.text.fill_u32,"ax",@progbits
	.align	128
        .global         fill_u32
        .type           fill_u32,@function
        .size           fill_u32,(.L_x_33 - fill_u32)
        .other          fill_u32,@"STO_CUDA_ENTRY STV_DEFAULT"
fill_u32:
.text.fill_u32:
        /* <DEDUP_REMOVED lines=16> */
.L_x_17:
        /* <DEDUP_REMOVED lines=9> */
.L_x_18:
        /* <DEDUP_REMOVED lines=15> */
.L_x_33:


//--------------------- .text.fill_u8             --------------------------
	.section	.text.fill_u8,"ax",@progbits
	.align	128
        .global         fill_u8
        .type           fill_u8,@function
        .size           fill_u8,(.L_x_34 - fill_u8)
        .other          fill_u8,@"STO_CUDA_ENTRY STV_DEFAULT"
fill_u8:
.text.fill_u8:
        /* <DEDUP_REMOVED lines=9> */
[----:B------:R-:W0:Y:S01]  /*0090*/  LDC.U8 R9, c[0x0][0x388] ;  /* 0x0000e200ff097b82 */ /* 0x000e220000000000 */
[----:B------:R-:W1:Y:S01]  /*00a0*/  LDCU UR4, c[0x0][0x370] ;  /* 0x00006e00ff0477ac */ /* 0x000e620008000800 */
[----:B------:R-:W-:Y:S01]  /*00b0*/  IMAD.MOV.U32 R7, RZ, RZ, R0 ;  /* 0x000000ffff077224 */ /* 0x000fe200078e0000 */
[----:B------:R-:W2:Y:S05]  /*00c0*/  LDCU.64 UR6, c[0x0][0x358] ;  /* 0x00006b00ff0677ac */ /* 0x000eaa0008000a00 */
[----:B------:R-:W3:Y:S01]  /*00d0*/  LDC.64 R10, c[0x0][0x380] ;  /* 0x0000e000ff0a7b82 */ /* 0x000ee20000000a00 */
[----:B-1----:R-:W-:Y:S01]  /*00e0*/  IMAD R5, R5, UR4, RZ ;  /* 0x0000000405057c24 */ /* 0x002fe2000f8e02ff */
[----:B------:R-:W-:-:S06]  /*00f0*/  UMOV UR4, URZ ;  /* 0x000000ff00047c82 */ /* 0x000fcc0008000000 */
.L_x_19:
[----:B---3--:R-:W-:Y:S01]  /*0100*/  IADD3 R2, P0, PT, R7, R10, RZ ;  /* 0x0000000a07027210 */ /* 0x008fe20007f1e0ff */
[----:B------:R-:W-:-:S03]  /*0110*/  IMAD.IADD R7, R5, 0x1, R0 ;  /* 0x0000000105077824 */ /* 0x000fc600078e0200 */
[----:B------:R-:W-:Y:S01]  /*0120*/  IADD3.X R3, PT, PT, R11, UR4, RZ, P0, !PT ;  /* 0x000000040b037c10 */ /* 0x000fe200087fe4ff */
[----:B------:R-:W-:Y:S01]  /*0130*/  IMAD.MOV.U32 R0, RZ, RZ, R7 ;  /* 0x000000ffff007224 */ /* 0x000fe200078e0007 */
[----:B------:R-:W-:-:S03]  /*0140*/  ISETP.GE.U32.AND P0, PT, R7, UR8, PT ;  /* 0x0000000807007c0c */ /* 0x000fc6000bf06070 */
[----:B0-2---:R1:W-:Y:S01]  /*0150*/  STG.E.U8 desc[UR6][R2.64], R9 ;  /* 0x0000000902007986 */ /* 0x0053e2000c101106 */
[----:B------:R-:W-:-:S13]  /*0160*/  ISETP.GE.U32.AND.EX P0, PT, RZ, UR9, PT, P0 ;  /* 0x00000009ff007c0c */ /* 0x000fda000bf06100 */
[----:B-1----:R-:W-:Y:S05]  /*0170*/  @!P0 BRA `(.L_x_19) ;  /* 0xfffffffc00e08947 */ /* 0x002fea000383ffff */
[----:B------:R-:W-:Y:S05]  /*0180*/  EXIT ;  /* 0x000000000000794d */ /* 0x000fea0003800000 */
.L_x_20:
        /* <DEDUP_REMOVED lines=15> */
.L_x_34:


//--------------------- .nv.shared.reserved.0     --------------------------
	.section	.nv.shared.reserved.0,"aw",@nobits
	.weak		__nv_reservedSMEM_offset_0_alias
	.size		__nv_reservedSMEM_offset_0_alias, 0, 64
	.other		__nv_reservedSMEM_offset_0_alias,@"STO_CUDA_RESERVED_SHARED STV_DEFAULT"
__nv_reservedSMEM_offset_0_alias:
	.zero		0
	.zero		64


//--------------------- .nv.constant0.copy2d_bf16 --------------------------
	.section	.nv.constant0.copy2d_bf16,"a",@progbits
	.sectionflags	@""
	.align	4
.nv.constant0.copy2d_bf16:
	.zero		928


//--------------------- .nv.constant0.fill_bf16   --------------------------
	.section	.nv.constant0.fill_bf16,"a",@progbits
	.sectionflags	@""
	.align	4
.nv.constant0.fill_bf16:
	.zero		920


//--------------------- .nv.constant0.copy2d_f16  --------------------------
	.section	.nv.constant0.copy2d_f16,"a",@progbits
	.sectionflags	@""
	.align	4
.nv.constant0.copy2d_f16:
	.zero		928


//--------------------- .nv.constant0.fill_f16    --------------------------
	.section	.nv.constant0.fill_f16,"a",@progbits
	.sectionflags	@""
	.align	4
.nv.constant0.fill_f16:
	.zero		920


//--------------------- .nv.constant0.copy2d_i64  --------------------------
	.section	.nv.constant0.copy2d_i64,"a",@progbits
	.sectionflags	@""
	.align	4
.nv.constant0.copy2d_i64:
	.zero		928


//--------------------- .nv.constant0.copy2d_u32  --------------------------
	.section	.nv.constant0.copy2d_u32,"a",@progbits
	.sectionflags	@""
	.align	4
.nv.constant0.copy2d_u32:
	.zero		928


//--------------------- .nv.constant0.copy2d_u8   --------------------------
	.section	.nv.constant0.copy2d_u8,"a",@progbits
	.sectionflags	@""
	.align	4
.nv.constant0.copy2d_u8:
	.zero		928


//--------------------- .nv.constant0.copy2d_f64  --------------------------
	.section	.nv.constant0.copy2d_f64,"a",@progbits
	.sectionflags	@""
	.align	4
.nv.constant0.copy2d_f64:
	.zero		928


//--------------------- .nv.constant0.copy2d_f32  --------------------------
	.section	.nv.constant0.copy2d_f32,"a",@progbits
	.sectionflags	@""
	.align	4
.nv.constant0.copy2d_f32:
	.zero		928


//--------------------- .nv.constant0.fill_f64    --------------------------
	.section	.nv.constant0.fill_f64,"a",@progbits
	.sectionflags	@""
	.align	4
.nv.constant0.fill_f64:
	.zero		920


//--------------------- .nv.constant0.fill_f32    --------------------------
	.section	.nv.constant0.fill_f32,"a",@progbits
	.sectionflags	@""
	.align	4
.nv.constant0.fill_f32:
	.zero		920


//--------------------- .nv.constant0.fill_i64    --------------------------
	.section	.nv.constant0.fill_i64,"a",@progbits
	.sectionflags	@""
	.align	4
.nv.constant0.fill_i64:
	.zero		920


//--------------------- .nv.constant0.fill_u32    --------------------------
	.section	.nv.constant0.fill_u32,"a",@progbits
	.sectionflags	@""
	.align	4
.nv.constant0.fill_u32:
	.zero		920


//--------------------- .nv.constant0.fill_u8     --------------------------
	.section	.nv.constant0.fill_u8,"a",@progbits
	.sectionflags	@""
	.align	4
.nv.constant0.fill_u8:
	.zero		920


//--------------------- SYMBOLS --------------------------

	.type		.nv.reservedSmem.offset0,@object
	.size		.nv.reservedSmem.offset0,0x4
